//
// Generated by NVIDIA NVVM Compiler
//
// Compiler Build ID: CL-36424714
// Cuda compilation tools, release 13.0, V13.0.88
// Based on NVVM 20.0.0
//

.version 9.0
.target sm_100
.address_size 64

	// .globl	_Z18cutc_int_bh_kerneliiiiiiiiPdS_S_S_PiS0_S0_S_
.extern .shared .align 16 .b8 shared_data[];

.visible .entry _Z18cutc_int_bh_kerneliiiiiiiiPdS_S_S_PiS0_S0_S_(
	.param .u32 _Z18cutc_int_bh_kerneliiiiiiiiPdS_S_S_PiS0_S0_S__param_0,
	.param .u32 _Z18cutc_int_bh_kerneliiiiiiiiPdS_S_S_PiS0_S0_S__param_1,
	.param .u32 _Z18cutc_int_bh_kerneliiiiiiiiPdS_S_S_PiS0_S0_S__param_2,
	.param .u32 _Z18cutc_int_bh_kerneliiiiiiiiPdS_S_S_PiS0_S0_S__param_3,
	.param .u32 _Z18cutc_int_bh_kerneliiiiiiiiPdS_S_S_PiS0_S0_S__param_4,
	.param .u32 _Z18cutc_int_bh_kerneliiiiiiiiPdS_S_S_PiS0_S0_S__param_5,
	.param .u32 _Z18cutc_int_bh_kerneliiiiiiiiPdS_S_S_PiS0_S0_S__param_6,
	.param .u32 _Z18cutc_int_bh_kerneliiiiiiiiPdS_S_S_PiS0_S0_S__param_7,
	.param .u64 .ptr .align 1 _Z18cutc_int_bh_kerneliiiiiiiiPdS_S_S_PiS0_S0_S__param_8,
	.param .u64 .ptr .align 1 _Z18cutc_int_bh_kerneliiiiiiiiPdS_S_S_PiS0_S0_S__param_9,
	.param .u64 .ptr .align 1 _Z18cutc_int_bh_kerneliiiiiiiiPdS_S_S_PiS0_S0_S__param_10,
	.param .u64 .ptr .align 1 _Z18cutc_int_bh_kerneliiiiiiiiPdS_S_S_PiS0_S0_S__param_11,
	.param .u64 .ptr .align 1 _Z18cutc_int_bh_kerneliiiiiiiiPdS_S_S_PiS0_S0_S__param_12,
	.param .u64 .ptr .align 1 _Z18cutc_int_bh_kerneliiiiiiiiPdS_S_S_PiS0_S0_S__param_13,
	.param .u64 .ptr .align 1 _Z18cutc_int_bh_kerneliiiiiiiiPdS_S_S_PiS0_S0_S__param_14,
	.param .u64 .ptr .align 1 _Z18cutc_int_bh_kerneliiiiiiiiPdS_S_S_PiS0_S0_S__param_15
)
{
	.reg .pred 	%p<79>;
	.reg .b32 	%r<262>;
	.reg .b64 	%rd<117>;
	.reg .b64 	%fd<266>;

	ld.param.u32 	%r72, [_Z18cutc_int_bh_kerneliiiiiiiiPdS_S_S_PiS0_S0_S__param_1];
	ld.param.u32 	%r79, [_Z18cutc_int_bh_kerneliiiiiiiiPdS_S_S_PiS0_S0_S__param_4];
	ld.param.u32 	%r77, [_Z18cutc_int_bh_kerneliiiiiiiiPdS_S_S_PiS0_S0_S__param_6];
	ld.param.u32 	%r78, [_Z18cutc_int_bh_kerneliiiiiiiiPdS_S_S_PiS0_S0_S__param_7];
	ld.param.u64 	%rd11, [_Z18cutc_int_bh_kerneliiiiiiiiPdS_S_S_PiS0_S0_S__param_10];
	ld.param.u64 	%rd12, [_Z18cutc_int_bh_kerneliiiiiiiiPdS_S_S_PiS0_S0_S__param_11];
	ld.param.u64 	%rd13, [_Z18cutc_int_bh_kerneliiiiiiiiPdS_S_S_PiS0_S0_S__param_12];
	ld.param.u64 	%rd14, [_Z18cutc_int_bh_kerneliiiiiiiiPdS_S_S_PiS0_S0_S__param_13];
	ld.param.u64 	%rd15, [_Z18cutc_int_bh_kerneliiiiiiiiPdS_S_S_PiS0_S0_S__param_14];
	ld.param.u64 	%rd10, [_Z18cutc_int_bh_kerneliiiiiiiiPdS_S_S_PiS0_S0_S__param_15];
	cvta.to.global.u64 	%rd1, %rd12;
	cvta.to.global.u64 	%rd2, %rd15;
	cvta.to.global.u64 	%rd3, %rd14;
	cvta.to.global.u64 	%rd4, %rd13;
	cvta.to.global.u64 	%rd5, %rd11;
	cvta.to.global.u64 	%rd6, %rd10;
	mul.lo.s32 	%r80, %r78, %r77;
	shl.b32 	%r1, %r80, 2;
	mul.lo.s32 	%r81, %r80, 3;
	mul.wide.s32 	%rd16, %r81, 4;
	add.s64 	%rd17, %rd16, 7;
	cvt.u32.u64 	%r82, %rd16;
	mov.b64 	%rd18, 7;
	cvt.u32.u64 	%r83, %rd18;
	add.s32 	%r84, %r82, %r83;
	and.b32  	%r85, %r84, -8;
	mov.u32 	%r86, shared_data;
	add.s32 	%r2, %r86, %r85;
	shl.b32 	%r87, %r80, 3;
	cvt.u64.u32 	%rd19, %r87;
	cvt.u32.u64 	%r88, %rd17;
	mov.b64 	%rd20, -8;
	cvt.u32.u64 	%r89, %rd20;
	and.b32  	%r90, %r88, %r89;
	cvt.u32.u64 	%r91, %rd19;
	add.s32 	%r92, %r90, %r91;
	add.s32 	%r3, %r86, %r92;
	mov.u32 	%r93, %ctaid.x;
	mov.u32 	%r4, %ntid.x;
	mov.u32 	%r94, %tid.x;
	mad.lo.s32 	%r258, %r93, %r4, %r94;
	mov.u32 	%r95, %ctaid.y;
	mov.u32 	%r6, %ntid.y;
	mov.u32 	%r96, %tid.y;
	mad.lo.s32 	%r97, %r95, %r6, %r96;
	setp.ge.s32 	%p1, %r258, %r72;
	setp.ge.s32 	%p2, %r97, %r79;
	or.pred  	%p3, %p1, %p2;
	setp.lt.s32 	%p4, %r77, 1;
	or.pred  	%p5, %p3, %p4;
	@%p5 bra 	$L__BB0_26;
	setp.lt.s32 	%p6, %r78, 1;
	@%p6 bra 	$L__BB0_15;
	and.b32  	%r8, %r78, 7;
	add.s32 	%r9, %r8, -1;
	and.b32  	%r10, %r78, 3;
	and.b32  	%r11, %r78, 2147483640;
	and.b32  	%r12, %r78, 1;
	mov.b32 	%r241, 0;
$L__BB0_3:
	setp.lt.u32 	%p15, %r78, 8;
	mul.lo.s32 	%r14, %r241, %r78;
	mov.b32 	%r244, 0;
	@%p15 bra 	$L__BB0_6;
	mov.b32 	%r242, 0;
$L__BB0_5:
	.pragma "nounroll";
	add.s32 	%r116, %r242, %r14;
	mul.wide.u32 	%rd37, %r116, 4;
	add.s64 	%rd38, %rd4, %rd37;
	ld.global.u32 	%r117, [%rd38];
	shl.b32 	%r118, %r116, 2;
	add.s32 	%r120, %r86, %r118;
	st.shared.u32 	[%r120], %r117;
	add.s64 	%rd39, %rd3, %rd37;
	ld.global.u32 	%r121, [%rd39];
	add.s32 	%r122, %r120, %r1;
	st.shared.u32 	[%r122], %r121;
	add.s64 	%rd40, %rd2, %rd37;
	ld.global.u32 	%r123, [%rd40];
	add.s32 	%r124, %r122, %r1;
	st.shared.u32 	[%r124], %r123;
	mul.wide.u32 	%rd41, %r116, 8;
	add.s64 	%rd42, %rd1, %rd41;
	ld.global.f64 	%fd135, [%rd42];
	shl.b32 	%r125, %r116, 3;
	add.s32 	%r126, %r2, %r125;
	st.shared.f64 	[%r126], %fd135;
	ld.global.u32 	%r127, [%rd38+4];
	st.shared.u32 	[%r120+4], %r127;
	ld.global.u32 	%r128, [%rd39+4];
	st.shared.u32 	[%r122+4], %r128;
	ld.global.u32 	%r129, [%rd40+4];
	st.shared.u32 	[%r124+4], %r129;
	ld.global.f64 	%fd136, [%rd42+8];
	st.shared.f64 	[%r126+8], %fd136;
	ld.global.u32 	%r130, [%rd38+8];
	st.shared.u32 	[%r120+8], %r130;
	ld.global.u32 	%r131, [%rd39+8];
	st.shared.u32 	[%r122+8], %r131;
	ld.global.u32 	%r132, [%rd40+8];
	st.shared.u32 	[%r124+8], %r132;
	ld.global.f64 	%fd137, [%rd42+16];
	st.shared.f64 	[%r126+16], %fd137;
	ld.global.u32 	%r133, [%rd38+12];
	st.shared.u32 	[%r120+12], %r133;
	ld.global.u32 	%r134, [%rd39+12];
	st.shared.u32 	[%r122+12], %r134;
	ld.global.u32 	%r135, [%rd40+12];
	st.shared.u32 	[%r124+12], %r135;
	ld.global.f64 	%fd138, [%rd42+24];
	st.shared.f64 	[%r126+24], %fd138;
	ld.global.u32 	%r136, [%rd38+16];
	st.shared.u32 	[%r120+16], %r136;
	ld.global.u32 	%r137, [%rd39+16];
	st.shared.u32 	[%r122+16], %r137;
	ld.global.u32 	%r138, [%rd40+16];
	st.shared.u32 	[%r124+16], %r138;
	ld.global.f64 	%fd139, [%rd42+32];
	st.shared.f64 	[%r126+32], %fd139;
	ld.global.u32 	%r139, [%rd38+20];
	st.shared.u32 	[%r120+20], %r139;
	ld.global.u32 	%r140, [%rd39+20];
	st.shared.u32 	[%r122+20], %r140;
	ld.global.u32 	%r141, [%rd40+20];
	st.shared.u32 	[%r124+20], %r141;
	ld.global.f64 	%fd140, [%rd42+40];
	st.shared.f64 	[%r126+40], %fd140;
	ld.global.u32 	%r142, [%rd38+24];
	st.shared.u32 	[%r120+24], %r142;
	ld.global.u32 	%r143, [%rd39+24];
	st.shared.u32 	[%r122+24], %r143;
	ld.global.u32 	%r144, [%rd40+24];
	st.shared.u32 	[%r124+24], %r144;
	ld.global.f64 	%fd141, [%rd42+48];
	st.shared.f64 	[%r126+48], %fd141;
	ld.global.u32 	%r145, [%rd38+28];
	st.shared.u32 	[%r120+28], %r145;
	ld.global.u32 	%r146, [%rd39+28];
	st.shared.u32 	[%r122+28], %r146;
	ld.global.u32 	%r147, [%rd40+28];
	st.shared.u32 	[%r124+28], %r147;
	ld.global.f64 	%fd142, [%rd42+56];
	st.shared.f64 	[%r126+56], %fd142;
	add.s32 	%r242, %r242, 8;
	setp.eq.s32 	%p16, %r242, %r11;
	mov.u32 	%r244, %r11;
	@%p16 bra 	$L__BB0_6;
	bra.uni 	$L__BB0_5;
$L__BB0_6:
	setp.eq.s32 	%p17, %r8, 0;
	@%p17 bra 	$L__BB0_14;
	setp.lt.u32 	%p18, %r9, 3;
	@%p18 bra 	$L__BB0_9;
	add.s32 	%r148, %r244, %r14;
	mul.wide.u32 	%rd43, %r148, 4;
	add.s64 	%rd44, %rd4, %rd43;
	ld.global.u32 	%r149, [%rd44];
	shl.b32 	%r150, %r148, 2;
	add.s32 	%r152, %r86, %r150;
	st.shared.u32 	[%r152], %r149;
	add.s64 	%rd45, %rd3, %rd43;
	ld.global.u32 	%r153, [%rd45];
	add.s32 	%r154, %r152, %r1;
	st.shared.u32 	[%r154], %r153;
	add.s64 	%rd46, %rd2, %rd43;
	ld.global.u32 	%r155, [%rd46];
	add.s32 	%r156, %r154, %r1;
	st.shared.u32 	[%r156], %r155;
	mul.wide.u32 	%rd47, %r148, 8;
	add.s64 	%rd48, %rd1, %rd47;
	ld.global.f64 	%fd143, [%rd48];
	shl.b32 	%r157, %r148, 3;
	add.s32 	%r158, %r2, %r157;
	st.shared.f64 	[%r158], %fd143;
	cvt.u64.u32 	%rd49, %r14;
	cvt.u64.u32 	%rd50, %r244;
	add.s64 	%rd51, %rd50, %rd49;
	shl.b64 	%rd52, %rd51, 2;
	add.s64 	%rd53, %rd4, %rd52;
	ld.global.u32 	%r159, [%rd53+4];
	st.shared.u32 	[%r152+4], %r159;
	add.s64 	%rd54, %rd3, %rd52;
	ld.global.u32 	%r160, [%rd54+4];
	st.shared.u32 	[%r154+4], %r160;
	add.s64 	%rd55, %rd2, %rd52;
	ld.global.u32 	%r161, [%rd55+4];
	st.shared.u32 	[%r156+4], %r161;
	shl.b64 	%rd56, %rd51, 3;
	add.s64 	%rd57, %rd1, %rd56;
	ld.global.f64 	%fd144, [%rd57+8];
	st.shared.f64 	[%r158+8], %fd144;
	ld.global.u32 	%r162, [%rd53+8];
	st.shared.u32 	[%r152+8], %r162;
	ld.global.u32 	%r163, [%rd54+8];
	st.shared.u32 	[%r154+8], %r163;
	ld.global.u32 	%r164, [%rd55+8];
	st.shared.u32 	[%r156+8], %r164;
	ld.global.f64 	%fd145, [%rd57+16];
	st.shared.f64 	[%r158+16], %fd145;
	ld.global.u32 	%r165, [%rd53+12];
	st.shared.u32 	[%r152+12], %r165;
	ld.global.u32 	%r166, [%rd54+12];
	st.shared.u32 	[%r154+12], %r166;
	ld.global.u32 	%r167, [%rd55+12];
	st.shared.u32 	[%r156+12], %r167;
	ld.global.f64 	%fd146, [%rd57+24];
	st.shared.f64 	[%r158+24], %fd146;
	add.s32 	%r244, %r244, 4;
$L__BB0_9:
	setp.eq.s32 	%p19, %r10, 0;
	@%p19 bra 	$L__BB0_14;
	setp.eq.s32 	%p20, %r10, 1;
	@%p20 bra 	$L__BB0_12;
	add.s32 	%r168, %r244, %r14;
	mul.wide.u32 	%rd58, %r168, 4;
	add.s64 	%rd59, %rd4, %rd58;
	ld.global.u32 	%r169, [%rd59];
	shl.b32 	%r170, %r168, 2;
	add.s32 	%r172, %r86, %r170;
	st.shared.u32 	[%r172], %r169;
	add.s64 	%rd60, %rd3, %rd58;
	ld.global.u32 	%r173, [%rd60];
	add.s32 	%r174, %r172, %r1;
	st.shared.u32 	[%r174], %r173;
	add.s64 	%rd61, %rd2, %rd58;
	ld.global.u32 	%r175, [%rd61];
	add.s32 	%r176, %r174, %r1;
	st.shared.u32 	[%r176], %r175;
	mul.wide.u32 	%rd62, %r168, 8;
	add.s64 	%rd63, %rd1, %rd62;
	ld.global.f64 	%fd147, [%rd63];
	shl.b32 	%r177, %r168, 3;
	add.s32 	%r178, %r2, %r177;
	st.shared.f64 	[%r178], %fd147;
	cvt.u64.u32 	%rd64, %r14;
	cvt.u64.u32 	%rd65, %r244;
	add.s64 	%rd66, %rd65, %rd64;
	shl.b64 	%rd67, %rd66, 2;
	add.s64 	%rd68, %rd4, %rd67;
	ld.global.u32 	%r179, [%rd68+4];
	st.shared.u32 	[%r172+4], %r179;
	add.s64 	%rd69, %rd3, %rd67;
	ld.global.u32 	%r180, [%rd69+4];
	st.shared.u32 	[%r174+4], %r180;
	add.s64 	%rd70, %rd2, %rd67;
	ld.global.u32 	%r181, [%rd70+4];
	st.shared.u32 	[%r176+4], %r181;
	shl.b64 	%rd71, %rd66, 3;
	add.s64 	%rd72, %rd1, %rd71;
	ld.global.f64 	%fd148, [%rd72+8];
	st.shared.f64 	[%r178+8], %fd148;
	add.s32 	%r244, %r244, 2;
$L__BB0_12:
	setp.eq.s32 	%p21, %r12, 0;
	@%p21 bra 	$L__BB0_14;
	add.s32 	%r182, %r244, %r14;
	mul.wide.u32 	%rd73, %r182, 4;
	add.s64 	%rd74, %rd4, %rd73;
	ld.global.u32 	%r183, [%rd74];
	shl.b32 	%r184, %r182, 2;
	add.s32 	%r186, %r86, %r184;
	st.shared.u32 	[%r186], %r183;
	add.s64 	%rd75, %rd3, %rd73;
	ld.global.u32 	%r187, [%rd75];
	add.s32 	%r188, %r186, %r1;
	st.shared.u32 	[%r188], %r187;
	add.s64 	%rd76, %rd2, %rd73;
	ld.global.u32 	%r189, [%rd76];
	add.s32 	%r190, %r188, %r1;
	st.shared.u32 	[%r190], %r189;
	mul.wide.u32 	%rd77, %r182, 8;
	add.s64 	%rd78, %rd1, %rd77;
	ld.global.f64 	%fd149, [%rd78];
	shl.b32 	%r191, %r182, 3;
	add.s32 	%r192, %r2, %r191;
	st.shared.f64 	[%r192], %fd149;
$L__BB0_14:
	mul.lo.s32 	%r193, %r241, 3;
	mul.wide.u32 	%rd79, %r193, 8;
	add.s64 	%rd80, %rd5, %rd79;
	ld.global.f64 	%fd150, [%rd80];
	mad.lo.s32 	%r194, %r241, 24, %r3;
	st.shared.f64 	[%r194], %fd150;
	ld.global.f64 	%fd151, [%rd80+8];
	st.shared.f64 	[%r194+8], %fd151;
	ld.global.f64 	%fd152, [%rd80+16];
	st.shared.f64 	[%r194+16], %fd152;
	add.s32 	%r241, %r241, 1;
	setp.eq.s32 	%p22, %r241, %r77;
	@%p22 bra 	$L__BB0_26;
	bra.uni 	$L__BB0_3;
$L__BB0_15:
	and.b32  	%r23, %r77, 7;
	setp.lt.u32 	%p7, %r77, 8;
	mov.b32 	%r248, 0;
	@%p7 bra 	$L__BB0_18;
	and.b32  	%r248, %r77, 2147483640;
	mov.b32 	%r246, 0;
$L__BB0_17:
	.pragma "nounroll";
	mul.lo.s32 	%r100, %r246, 3;
	mul.wide.u32 	%rd21, %r100, 8;
	add.s64 	%rd22, %rd5, %rd21;
	ld.global.f64 	%fd90, [%rd22];
	mad.lo.s32 	%r101, %r246, 24, %r3;
	st.shared.f64 	[%r101], %fd90;
	ld.global.f64 	%fd91, [%rd22+8];
	st.shared.f64 	[%r101+8], %fd91;
	ld.global.f64 	%fd92, [%rd22+16];
	st.shared.f64 	[%r101+16], %fd92;
	ld.global.f64 	%fd93, [%rd22+24];
	st.shared.f64 	[%r101+24], %fd93;
	ld.global.f64 	%fd94, [%rd22+32];
	st.shared.f64 	[%r101+32], %fd94;
	ld.global.f64 	%fd95, [%rd22+40];
	st.shared.f64 	[%r101+40], %fd95;
	ld.global.f64 	%fd96, [%rd22+48];
	st.shared.f64 	[%r101+48], %fd96;
	ld.global.f64 	%fd97, [%rd22+56];
	st.shared.f64 	[%r101+56], %fd97;
	ld.global.f64 	%fd98, [%rd22+64];
	st.shared.f64 	[%r101+64], %fd98;
	add.s32 	%r102, %r100, 9;
	mul.wide.u32 	%rd23, %r102, 8;
	add.s64 	%rd24, %rd5, %rd23;
	ld.global.f64 	%fd99, [%rd24];
	st.shared.f64 	[%r101+72], %fd99;
	ld.global.f64 	%fd100, [%rd24+8];
	st.shared.f64 	[%r101+80], %fd100;
	ld.global.f64 	%fd101, [%rd24+16];
	st.shared.f64 	[%r101+88], %fd101;
	ld.global.f64 	%fd102, [%rd24+24];
	st.shared.f64 	[%r101+96], %fd102;
	ld.global.f64 	%fd103, [%rd24+32];
	st.shared.f64 	[%r101+104], %fd103;
	ld.global.f64 	%fd104, [%rd24+40];
	st.shared.f64 	[%r101+112], %fd104;
	ld.global.f64 	%fd105, [%rd24+48];
	st.shared.f64 	[%r101+120], %fd105;
	ld.global.f64 	%fd106, [%rd24+56];
	st.shared.f64 	[%r101+128], %fd106;
	ld.global.f64 	%fd107, [%rd24+64];
	st.shared.f64 	[%r101+136], %fd107;
	add.s32 	%r103, %r100, 18;
	mul.wide.u32 	%rd25, %r103, 8;
	add.s64 	%rd26, %rd5, %rd25;
	ld.global.f64 	%fd108, [%rd26];
	st.shared.f64 	[%r101+144], %fd108;
	ld.global.f64 	%fd109, [%rd26+8];
	st.shared.f64 	[%r101+152], %fd109;
	ld.global.f64 	%fd110, [%rd26+16];
	st.shared.f64 	[%r101+160], %fd110;
	ld.global.f64 	%fd111, [%rd26+24];
	st.shared.f64 	[%r101+168], %fd111;
	ld.global.f64 	%fd112, [%rd26+32];
	st.shared.f64 	[%r101+176], %fd112;
	ld.global.f64 	%fd113, [%rd26+40];
	st.shared.f64 	[%r101+184], %fd113;
	add.s32 	%r246, %r246, 8;
	setp.ne.s32 	%p8, %r246, %r248;
	@%p8 bra 	$L__BB0_17;
$L__BB0_18:
	setp.eq.s32 	%p9, %r23, 0;
	@%p9 bra 	$L__BB0_26;
	and.b32  	%r28, %r77, 3;
	setp.lt.u32 	%p10, %r23, 4;
	@%p10 bra 	$L__BB0_21;
	mul.lo.s32 	%r104, %r248, 3;
	mul.wide.u32 	%rd27, %r104, 8;
	add.s64 	%rd28, %rd5, %rd27;
	ld.global.f64 	%fd114, [%rd28];
	mad.lo.s32 	%r105, %r248, 24, %r3;
	st.shared.f64 	[%r105], %fd114;
	ld.global.f64 	%fd115, [%rd28+8];
	st.shared.f64 	[%r105+8], %fd115;
	ld.global.f64 	%fd116, [%rd28+16];
	st.shared.f64 	[%r105+16], %fd116;
	ld.global.f64 	%fd117, [%rd28+24];
	st.shared.f64 	[%r105+24], %fd117;
	ld.global.f64 	%fd118, [%rd28+32];
	st.shared.f64 	[%r105+32], %fd118;
	ld.global.f64 	%fd119, [%rd28+40];
	st.shared.f64 	[%r105+40], %fd119;
	ld.global.f64 	%fd120, [%rd28+48];
	st.shared.f64 	[%r105+48], %fd120;
	ld.global.f64 	%fd121, [%rd28+56];
	st.shared.f64 	[%r105+56], %fd121;
	ld.global.f64 	%fd122, [%rd28+64];
	st.shared.f64 	[%r105+64], %fd122;
	add.s32 	%r106, %r104, 9;
	mul.wide.u32 	%rd29, %r106, 8;
	add.s64 	%rd30, %rd5, %rd29;
	ld.global.f64 	%fd123, [%rd30];
	st.shared.f64 	[%r105+72], %fd123;
	ld.global.f64 	%fd124, [%rd30+8];
	st.shared.f64 	[%r105+80], %fd124;
	ld.global.f64 	%fd125, [%rd30+16];
	st.shared.f64 	[%r105+88], %fd125;
	add.s32 	%r248, %r248, 4;
$L__BB0_21:
	setp.eq.s32 	%p11, %r28, 0;
	@%p11 bra 	$L__BB0_26;
	setp.eq.s32 	%p12, %r28, 1;
	@%p12 bra 	$L__BB0_24;
	mul.lo.s32 	%r107, %r248, 3;
	mul.wide.u32 	%rd31, %r107, 8;
	add.s64 	%rd32, %rd5, %rd31;
	ld.global.f64 	%fd126, [%rd32];
	mad.lo.s32 	%r108, %r248, 24, %r3;
	st.shared.f64 	[%r108], %fd126;
	ld.global.f64 	%fd127, [%rd32+8];
	st.shared.f64 	[%r108+8], %fd127;
	ld.global.f64 	%fd128, [%rd32+16];
	st.shared.f64 	[%r108+16], %fd128;
	add.s32 	%r109, %r107, 3;
	mul.wide.u32 	%rd33, %r109, 8;
	add.s64 	%rd34, %rd5, %rd33;
	ld.global.f64 	%fd129, [%rd34];
	st.shared.f64 	[%r108+24], %fd129;
	ld.global.f64 	%fd130, [%rd34+8];
	st.shared.f64 	[%r108+32], %fd130;
	ld.global.f64 	%fd131, [%rd34+16];
	st.shared.f64 	[%r108+40], %fd131;
	add.s32 	%r248, %r248, 2;
$L__BB0_24:
	and.b32  	%r110, %r77, 1;
	setp.eq.b32 	%p13, %r110, 1;
	not.pred 	%p14, %p13;
	@%p14 bra 	$L__BB0_26;
	mul.lo.s32 	%r111, %r248, 3;
	mul.wide.u32 	%rd35, %r111, 8;
	add.s64 	%rd36, %rd5, %rd35;
	ld.global.f64 	%fd132, [%rd36];
	mad.lo.s32 	%r112, %r248, 24, %r3;
	st.shared.f64 	[%r112], %fd132;
	ld.global.f64 	%fd133, [%rd36+8];
	st.shared.f64 	[%r112+8], %fd133;
	ld.global.f64 	%fd134, [%rd36+16];
	st.shared.f64 	[%r112+16], %fd134;
$L__BB0_26:
	ld.param.u32 	%r235, [_Z18cutc_int_bh_kerneliiiiiiiiPdS_S_S_PiS0_S0_S__param_5];
	ld.param.u32 	%r230, [_Z18cutc_int_bh_kerneliiiiiiiiPdS_S_S_PiS0_S0_S__param_2];
	ld.param.u32 	%r226, [_Z18cutc_int_bh_kerneliiiiiiiiPdS_S_S_PiS0_S0_S__param_1];
	setp.ge.s32 	%p23, %r258, %r226;
	bar.sync 	0;
	mul.lo.s32 	%r33, %r235, %r230;
	@%p23 bra 	$L__BB0_111;
	setp.gt.s32 	%p24, %r77, 0;
	mov.u32 	%r195, %nctaid.y;
	mul.lo.s32 	%r34, %r6, %r195;
	mov.u32 	%r196, %nctaid.x;
	mul.lo.s32 	%r35, %r4, %r196;
	@%p24 bra 	$L__BB0_28;
	bra.uni 	$L__BB0_107;
$L__BB0_28:
	setp.gt.s32 	%p28, %r78, 0;
	@%p28 bra 	$L__BB0_29;
	bra.uni 	$L__BB0_103;
$L__BB0_29:
	mad.lo.s32 	%r37, %r95, %r6, %r96;
$L__BB0_30:
	ld.param.u64 	%rd114, [_Z18cutc_int_bh_kerneliiiiiiiiPdS_S_S_PiS0_S0_S__param_8];
	ld.param.u32 	%r225, [_Z18cutc_int_bh_kerneliiiiiiiiPdS_S_S_PiS0_S0_S__param_0];
	setp.ge.s32 	%p32, %r37, %r79;
	add.s32 	%r202, %r258, %r225;
	mul.lo.s32 	%r203, %r202, 3;
	cvta.to.global.u64 	%rd95, %rd114;
	mul.wide.s32 	%rd96, %r203, 8;
	add.s64 	%rd97, %rd95, %rd96;
	ld.global.f64 	%fd3, [%rd97];
	ld.global.f64 	%fd4, [%rd97+8];
	ld.global.f64 	%fd5, [%rd97+16];
	mov.u32 	%r251, %r37;
	@%p32 bra 	$L__BB0_31;
	bra.uni 	$L__BB0_32;
$L__BB0_31:
	ld.param.u32 	%r229, [_Z18cutc_int_bh_kerneliiiiiiiiPdS_S_S_PiS0_S0_S__param_1];
	mov.u32 	%r223, %ntid.x;
	mov.u32 	%r224, %nctaid.x;
	mad.lo.s32 	%r258, %r223, %r224, %r258;
	setp.lt.s32 	%p78, %r258, %r229;
	@%p78 bra 	$L__BB0_30;
	bra.uni 	$L__BB0_111;
$L__BB0_32:
	ld.param.u64 	%rd116, [_Z18cutc_int_bh_kerneliiiiiiiiPdS_S_S_PiS0_S0_S__param_15];
	ld.param.u64 	%rd115, [_Z18cutc_int_bh_kerneliiiiiiiiPdS_S_S_PiS0_S0_S__param_9];
	ld.param.u32 	%r238, [_Z18cutc_int_bh_kerneliiiiiiiiPdS_S_S_PiS0_S0_S__param_5];
	ld.param.u32 	%r234, [_Z18cutc_int_bh_kerneliiiiiiiiPdS_S_S_PiS0_S0_S__param_3];
	ld.param.u32 	%r231, [_Z18cutc_int_bh_kerneliiiiiiiiPdS_S_S_PiS0_S0_S__param_2];
	mad.lo.s32 	%r204, %r258, %r238, %r251;
	cvta.to.global.u64 	%rd98, %rd116;
	mul.wide.s32 	%rd99, %r204, 8;
	add.s64 	%rd7, %rd98, %rd99;
	mov.b64 	%rd100, 0;
	st.global.u64 	[%rd7], %rd100;
	mul.lo.s32 	%r205, %r238, %r231;
	mul.wide.s32 	%rd101, %r205, 8;
	add.s64 	%rd102, %rd7, %rd101;
	st.global.u64 	[%rd102], %rd100;
	add.s64 	%rd103, %rd102, %rd101;
	st.global.u64 	[%rd103], %rd100;
	add.s32 	%r206, %r251, %r234;
	mul.lo.s32 	%r207, %r206, 3;
	cvta.to.global.u64 	%rd104, %rd115;
	mul.wide.s32 	%rd105, %r207, 8;
	add.s64 	%rd106, %rd104, %rd105;
	ld.global.f64 	%fd10, [%rd106];
	ld.global.f64 	%fd11, [%rd106+8];
	ld.global.f64 	%fd12, [%rd106+16];
	sub.f64 	%fd13, %fd3, %fd10;
	sub.f64 	%fd14, %fd4, %fd11;
	sub.f64 	%fd15, %fd5, %fd12;
	mul.f64 	%fd165, %fd14, %fd14;
	fma.rn.f64 	%fd166, %fd13, %fd13, %fd165;
	fma.rn.f64 	%fd16, %fd15, %fd15, %fd166;
	setp.leu.f64 	%p33, %fd16, 0d3CD203AF9EE75616;
	mov.f64 	%fd237, 0d0000000000000000;
	mov.f64 	%fd238, %fd237;
	mov.f64 	%fd239, %fd237;
	mov.f64 	%fd240, %fd237;
	@%p33 bra 	$L__BB0_34;
	sqrt.rn.f64 	%fd167, %fd16;
	add.f64 	%fd168, %fd167, 0d3FF0000000000000;
	rcp.rn.f64 	%fd169, %fd168;
	mul.f64 	%fd237, %fd167, %fd169;
	mul.f64 	%fd170, %fd169, %fd169;
	div.rn.f64 	%fd171, %fd170, %fd167;
	mul.f64 	%fd238, %fd13, %fd171;
	mul.f64 	%fd239, %fd14, %fd171;
	mul.f64 	%fd240, %fd15, %fd171;
$L__BB0_34:
	mov.b32 	%r252, 0;
	mov.f64 	%fd263, 0d0000000000000000;
$L__BB0_35:
	mad.lo.s32 	%r209, %r252, 24, %r3;
	ld.shared.f64 	%fd28, [%r209];
	ld.shared.f64 	%fd29, [%r209+8];
	ld.shared.f64 	%fd30, [%r209+16];
	sub.f64 	%fd31, %fd3, %fd28;
	sub.f64 	%fd32, %fd4, %fd29;
	sub.f64 	%fd33, %fd5, %fd30;
	mul.f64 	%fd174, %fd32, %fd32;
	fma.rn.f64 	%fd175, %fd31, %fd31, %fd174;
	fma.rn.f64 	%fd34, %fd33, %fd33, %fd175;
	setp.leu.f64 	%p34, %fd34, 0d3CD203AF9EE75616;
	mov.f64 	%fd244, 0d0000000000000000;
	mov.f64 	%fd245, %fd244;
	mov.f64 	%fd246, %fd244;
	mov.f64 	%fd247, %fd244;
	@%p34 bra 	$L__BB0_37;
	sqrt.rn.f64 	%fd176, %fd34;
	add.f64 	%fd177, %fd176, 0d3FF0000000000000;
	rcp.rn.f64 	%fd178, %fd177;
	mul.f64 	%fd244, %fd176, %fd178;
	mul.f64 	%fd179, %fd178, %fd178;
	div.rn.f64 	%fd180, %fd179, %fd176;
	mul.f64 	%fd245, %fd31, %fd180;
	mul.f64 	%fd246, %fd32, %fd180;
	mul.f64 	%fd247, %fd33, %fd180;
$L__BB0_37:
	sub.f64 	%fd182, %fd10, %fd28;
	sub.f64 	%fd183, %fd11, %fd29;
	sub.f64 	%fd184, %fd12, %fd30;
	mul.f64 	%fd185, %fd183, %fd183;
	fma.rn.f64 	%fd186, %fd182, %fd182, %fd185;
	fma.rn.f64 	%fd43, %fd184, %fd184, %fd186;
	setp.leu.f64 	%p35, %fd43, 0d3CD203AF9EE75616;
	mov.f64 	%fd248, 0d0000000000000000;
	@%p35 bra 	$L__BB0_39;
	sqrt.rn.f64 	%fd187, %fd43;
	add.f64 	%fd188, %fd187, 0d3FF0000000000000;
	div.rn.f64 	%fd248, %fd187, %fd188;
$L__BB0_39:
	neg.s32 	%r257, %r78;
	mul.f64 	%fd46, %fd244, %fd244;
	mul.f64 	%fd47, %fd244, %fd46;
	mul.f64 	%fd48, %fd46, %fd46;
	mul.f64 	%fd49, %fd248, %fd248;
	mul.f64 	%fd50, %fd49, %fd49;
	mul.f64 	%fd51, %fd248, %fd49;
	shl.b32 	%r210, %r252, 2;
	shl.b32 	%r211, %r77, 2;
	add.s32 	%r212, %r211, %r210;
	mov.u32 	%r213, shared_data;
	mad.lo.s32 	%r256, %r78, %r212, %r213;
	shl.b32 	%r214, %r77, 3;
	add.s32 	%r215, %r214, %r210;
	mad.lo.s32 	%r255, %r78, %r215, %r213;
	mul.lo.s32 	%r216, %r78, %r252;
	shl.b32 	%r217, %r216, 2;
	add.s32 	%r254, %r213, %r217;
	shl.b32 	%r218, %r216, 3;
	add.s32 	%r253, %r2, %r218;
$L__BB0_40:
	ld.shared.f64 	%fd55, [%r253];
	abs.f64 	%fd189, %fd55;
	setp.lt.f64 	%p36, %fd189, 0d3DDB7CDFD9D7BDBB;
	@%p36 bra 	$L__BB0_100;
	ld.shared.u32 	%r51, [%r254];
	ld.shared.u32 	%r52, [%r256];
	ld.shared.u32 	%r53, [%r255];
	setp.lt.s32 	%p37, %r51, 1;
	mov.f64 	%fd254, 0d3FF0000000000000;
	mov.f64 	%fd255, %fd254;
	@%p37 bra 	$L__BB0_62;
	mov.f64 	%fd253, 0d3FF0000000000000;
	setp.gt.s32 	%p38, %r51, 4;
	@%p38 bra 	$L__BB0_47;
	setp.eq.s32 	%p42, %r51, 1;
	@%p42 bra 	$L__BB0_52;
	setp.eq.s32 	%p43, %r51, 3;
	mov.f64 	%fd253, %fd46;
	@%p43 bra 	$L__BB0_52;
	setp.eq.s32 	%p44, %r51, 4;
	mov.f64 	%fd253, %fd47;
	@%p44 bra 	$L__BB0_52;
$L__BB0_46:
	mov.f64 	%fd253, %fd244;
	bra.uni 	$L__BB0_52;
$L__BB0_47:
	setp.eq.s32 	%p39, %r51, 5;
	mov.f64 	%fd253, %fd48;
	@%p39 bra 	$L__BB0_52;
	setp.eq.s32 	%p40, %r51, 7;
	@%p40 bra 	$L__BB0_51;
	setp.ne.s32 	%p41, %r51, 6;
	@%p41 bra 	$L__BB0_46;
	mul.f64 	%fd253, %fd46, %fd47;
	bra.uni 	$L__BB0_52;
$L__BB0_51:
	mul.f64 	%fd253, %fd46, %fd48;
$L__BB0_52:
	mul.f64 	%fd254, %fd244, %fd253;
	setp.gt.s32 	%p45, %r51, 3;
	@%p45 bra 	$L__BB0_56;
	setp.eq.s32 	%p49, %r51, 2;
	mov.f64 	%fd255, %fd49;
	@%p49 bra 	$L__BB0_62;
	setp.eq.s32 	%p50, %r51, 3;
	mov.f64 	%fd255, %fd248;
	@%p50 bra 	$L__BB0_55;
	bra.uni 	$L__BB0_62;
$L__BB0_55:
	mov.f64 	%fd255, %fd51;
	bra.uni 	$L__BB0_62;
$L__BB0_56:
	setp.eq.s32 	%p46, %r51, 6;
	@%p46 bra 	$L__BB0_60;
	setp.eq.s32 	%p47, %r51, 5;
	@%p47 bra 	$L__BB0_61;
	setp.ne.s32 	%p48, %r51, 4;
	mov.f64 	%fd255, %fd248;
	@%p48 bra 	$L__BB0_62;
	mov.f64 	%fd255, %fd50;
	bra.uni 	$L__BB0_62;
$L__BB0_60:
	mul.f64 	%fd255, %fd49, %fd50;
	bra.uni 	$L__BB0_62;
$L__BB0_61:
	mul.f64 	%fd255, %fd49, %fd51;
$L__BB0_62:
	setp.lt.s32 	%p51, %r52, 1;
	mov.f64 	%fd258, 0d3FF0000000000000;
	mov.f64 	%fd259, %fd258;
	@%p51 bra 	$L__BB0_83;
	mov.f64 	%fd257, 0d3FF0000000000000;
	setp.gt.s32 	%p52, %r52, 4;
	@%p52 bra 	$L__BB0_68;
	setp.eq.s32 	%p56, %r52, 1;
	@%p56 bra 	$L__BB0_73;
	setp.eq.s32 	%p57, %r52, 3;
	mov.f64 	%fd257, %fd46;
	@%p57 bra 	$L__BB0_73;
	setp.eq.s32 	%p58, %r52, 4;
	mov.f64 	%fd257, %fd47;
	@%p58 bra 	$L__BB0_73;
$L__BB0_67:
	mov.f64 	%fd257, %fd244;
	bra.uni 	$L__BB0_73;
$L__BB0_68:
	setp.eq.s32 	%p53, %r52, 5;
	mov.f64 	%fd257, %fd48;
	@%p53 bra 	$L__BB0_73;
	setp.eq.s32 	%p54, %r52, 7;
	@%p54 bra 	$L__BB0_72;
	setp.ne.s32 	%p55, %r52, 6;
	@%p55 bra 	$L__BB0_67;
	mul.f64 	%fd257, %fd46, %fd47;
	bra.uni 	$L__BB0_73;
$L__BB0_72:
	mul.f64 	%fd257, %fd46, %fd48;
$L__BB0_73:
	mul.f64 	%fd258, %fd244, %fd257;
	setp.gt.s32 	%p59, %r52, 3;
	@%p59 bra 	$L__BB0_77;
	setp.eq.s32 	%p63, %r52, 2;
	mov.f64 	%fd259, %fd49;
	@%p63 bra 	$L__BB0_83;
	setp.eq.s32 	%p64, %r52, 3;
	mov.f64 	%fd259, %fd248;
	@%p64 bra 	$L__BB0_76;
	bra.uni 	$L__BB0_83;
$L__BB0_76:
	mov.f64 	%fd259, %fd51;
	bra.uni 	$L__BB0_83;
$L__BB0_77:
	setp.eq.s32 	%p60, %r52, 6;
	@%p60 bra 	$L__BB0_81;
	setp.eq.s32 	%p61, %r52, 5;
	@%p61 bra 	$L__BB0_82;
	setp.ne.s32 	%p62, %r52, 4;
	mov.f64 	%fd259, %fd248;
	@%p62 bra 	$L__BB0_83;
	mov.f64 	%fd259, %fd50;
	bra.uni 	$L__BB0_83;
$L__BB0_81:
	mul.f64 	%fd259, %fd49, %fd50;
	bra.uni 	$L__BB0_83;
$L__BB0_82:
	mul.f64 	%fd259, %fd49, %fd51;
$L__BB0_83:
	setp.gt.s32 	%p65, %r52, 0;
	setp.gt.s32 	%p66, %r51, 0;
	cvt.rn.f64.u32 	%fd194, %r51;
	mul.f64 	%fd195, %fd253, %fd194;
	fma.rn.f64 	%fd196, %fd195, %fd259, 0d0000000000000000;
	selp.f64 	%fd197, %fd196, 0d0000000000000000, %p66;
	cvt.rn.f64.u32 	%fd198, %r52;
	mul.f64 	%fd199, %fd257, %fd198;
	fma.rn.f64 	%fd200, %fd255, %fd199, %fd197;
	selp.f64 	%fd74, %fd200, %fd197, %p65;
	setp.gt.s32 	%p67, %r53, 0;
	@%p67 bra 	$L__BB0_85;
	mul.f64 	%fd261, %fd55, %fd74;
	mov.f64 	%fd262, 0d0000000000000000;
	bra.uni 	$L__BB0_99;
$L__BB0_85:
	mov.f64 	%fd260, 0d3FF0000000000000;
	setp.gt.s32 	%p68, %r53, 4;
	@%p68 bra 	$L__BB0_90;
	setp.eq.s32 	%p72, %r53, 1;
	@%p72 bra 	$L__BB0_98;
	setp.eq.s32 	%p73, %r53, 3;
	@%p73 bra 	$L__BB0_95;
	setp.eq.s32 	%p74, %r53, 4;
	@%p74 bra 	$L__BB0_89;
	bra.uni 	$L__BB0_97;
$L__BB0_89:
	mul.f64 	%fd206, %fd237, %fd237;
	mul.f64 	%fd260, %fd237, %fd206;
	bra.uni 	$L__BB0_98;
$L__BB0_90:
	setp.eq.s32 	%p69, %r53, 5;
	@%p69 bra 	$L__BB0_94;
	setp.eq.s32 	%p70, %r53, 7;
	@%p70 bra 	$L__BB0_96;
	setp.ne.s32 	%p71, %r53, 6;
	@%p71 bra 	$L__BB0_97;
	mul.f64 	%fd203, %fd237, %fd237;
	mul.f64 	%fd204, %fd237, %fd203;
	mul.f64 	%fd260, %fd203, %fd204;
	bra.uni 	$L__BB0_98;
$L__BB0_94:
	mul.f64 	%fd205, %fd237, %fd237;
	mul.f64 	%fd260, %fd205, %fd205;
	bra.uni 	$L__BB0_98;
$L__BB0_95:
	mul.f64 	%fd260, %fd237, %fd237;
	bra.uni 	$L__BB0_98;
$L__BB0_96:
	mul.f64 	%fd207, %fd237, %fd237;
	mul.f64 	%fd208, %fd207, %fd207;
	mul.f64 	%fd260, %fd207, %fd208;
	bra.uni 	$L__BB0_98;
$L__BB0_97:
	mov.f64 	%fd260, %fd237;
$L__BB0_98:
	mul.f64 	%fd209, %fd237, %fd260;
	cvt.rn.f64.u32 	%fd210, %r53;
	mul.f64 	%fd211, %fd55, %fd210;
	mul.f64 	%fd212, %fd211, %fd260;
	mul.f64 	%fd213, %fd254, %fd259;
	fma.rn.f64 	%fd214, %fd255, %fd258, %fd213;
	mul.f64 	%fd262, %fd214, %fd212;
	mul.f64 	%fd215, %fd55, %fd74;
	mul.f64 	%fd261, %fd215, %fd209;
$L__BB0_99:
	ld.param.u32 	%r239, [_Z18cutc_int_bh_kerneliiiiiiiiPdS_S_S_PiS0_S0_S__param_5];
	ld.param.u32 	%r232, [_Z18cutc_int_bh_kerneliiiiiiiiPdS_S_S_PiS0_S0_S__param_2];
	mul.f64 	%fd216, %fd238, %fd262;
	fma.rn.f64 	%fd217, %fd245, %fd261, %fd216;
	ld.global.f64 	%fd218, [%rd7];
	add.f64 	%fd219, %fd218, %fd217;
	st.global.f64 	[%rd7], %fd219;
	mul.f64 	%fd220, %fd239, %fd262;
	fma.rn.f64 	%fd221, %fd246, %fd261, %fd220;
	mul.lo.s32 	%r219, %r239, %r232;
	mul.wide.s32 	%rd107, %r219, 8;
	add.s64 	%rd108, %rd7, %rd107;
	ld.global.f64 	%fd222, [%rd108];
	add.f64 	%fd223, %fd221, %fd222;
	st.global.f64 	[%rd108], %fd223;
	mul.f64 	%fd224, %fd240, %fd262;
	fma.rn.f64 	%fd225, %fd247, %fd261, %fd224;
	add.s64 	%rd109, %rd108, %rd107;
	ld.global.f64 	%fd226, [%rd109];
	add.f64 	%fd263, %fd225, %fd226;
	st.global.f64 	[%rd109], %fd263;
$L__BB0_100:
	add.s32 	%r257, %r257, 1;
	setp.ne.s32 	%p75, %r257, 0;
	add.s32 	%r256, %r256, 4;
	add.s32 	%r255, %r255, 4;
	add.s32 	%r254, %r254, 4;
	add.s32 	%r253, %r253, 8;
	@%p75 bra 	$L__BB0_40;
	add.s32 	%r252, %r252, 1;
	setp.ne.s32 	%p76, %r252, %r77;
	@%p76 bra 	$L__BB0_35;
	ld.param.u32 	%r240, [_Z18cutc_int_bh_kerneliiiiiiiiPdS_S_S_PiS0_S0_S__param_5];
	ld.param.u32 	%r233, [_Z18cutc_int_bh_kerneliiiiiiiiPdS_S_S_PiS0_S0_S__param_2];
	ld.global.f64 	%fd227, [%rd7];
	mul.lo.s32 	%r220, %r240, %r233;
	mul.wide.s32 	%rd110, %r220, 8;
	add.s64 	%rd111, %rd7, %rd110;
	ld.global.f64 	%fd228, [%rd111];
	mul.f64 	%fd229, %fd228, %fd228;
	fma.rn.f64 	%fd230, %fd227, %fd227, %fd229;
	fma.rn.f64 	%fd231, %fd263, %fd263, %fd230;
	mul.f64 	%fd232, %fd231, 0dBFE0000000000000;
	add.s64 	%rd112, %rd111, %rd110;
	add.s64 	%rd113, %rd112, %rd110;
	st.global.f64 	[%rd113], %fd232;
	mov.u32 	%r221, %ntid.y;
	mov.u32 	%r222, %nctaid.y;
	mad.lo.s32 	%r251, %r221, %r222, %r251;
	setp.lt.s32 	%p77, %r251, %r79;
	@%p77 bra 	$L__BB0_32;
	bra.uni 	$L__BB0_31;
$L__BB0_103:
	setp.ge.s32 	%p29, %r97, %r79;
	@%p29 bra 	$L__BB0_106;
	ld.param.u32 	%r237, [_Z18cutc_int_bh_kerneliiiiiiiiPdS_S_S_PiS0_S0_S__param_5];
	mul.lo.s32 	%r62, %r258, %r237;
	mov.u32 	%r259, %r97;
$L__BB0_105:
	add.s32 	%r198, %r259, %r62;
	mul.wide.s32 	%rd88, %r198, 8;
	add.s64 	%rd89, %rd6, %rd88;
	mov.b64 	%rd90, 0;
	st.global.u64 	[%rd89], %rd90;
	mul.wide.s32 	%rd91, %r33, 8;
	add.s64 	%rd92, %rd89, %rd91;
	st.global.u64 	[%rd92], %rd90;
	add.s64 	%rd93, %rd92, %rd91;
	st.global.u64 	[%rd93], %rd90;
	ld.global.f64 	%fd158, [%rd89];
	ld.global.f64 	%fd159, [%rd92];
	mul.f64 	%fd160, %fd159, %fd159;
	fma.rn.f64 	%fd161, %fd158, %fd158, %fd160;
	mul.f64 	%fd162, %fd161, 0dBFE0000000000000;
	add.s64 	%rd94, %rd93, %rd91;
	st.global.f64 	[%rd94], %fd162;
	add.s32 	%r259, %r259, %r34;
	setp.lt.s32 	%p30, %r259, %r79;
	@%p30 bra 	$L__BB0_105;
$L__BB0_106:
	ld.param.u32 	%r228, [_Z18cutc_int_bh_kerneliiiiiiiiPdS_S_S_PiS0_S0_S__param_1];
	add.s32 	%r258, %r258, %r35;
	setp.lt.s32 	%p31, %r258, %r228;
	@%p31 bra 	$L__BB0_103;
	bra.uni 	$L__BB0_111;
$L__BB0_107:
	setp.ge.s32 	%p25, %r97, %r79;
	@%p25 bra 	$L__BB0_110;
	ld.param.u32 	%r236, [_Z18cutc_int_bh_kerneliiiiiiiiPdS_S_S_PiS0_S0_S__param_5];
	mul.lo.s32 	%r67, %r258, %r236;
	mov.u32 	%r261, %r97;
$L__BB0_109:
	add.s32 	%r197, %r261, %r67;
	mul.wide.s32 	%rd81, %r197, 8;
	add.s64 	%rd82, %rd6, %rd81;
	mov.b64 	%rd83, 0;
	st.global.u64 	[%rd82], %rd83;
	mul.wide.s32 	%rd84, %r33, 8;
	add.s64 	%rd85, %rd82, %rd84;
	st.global.u64 	[%rd85], %rd83;
	add.s64 	%rd86, %rd85, %rd84;
	st.global.u64 	[%rd86], %rd83;
	ld.global.f64 	%fd153, [%rd82];
	ld.global.f64 	%fd154, [%rd85];
	mul.f64 	%fd155, %fd154, %fd154;
	fma.rn.f64 	%fd156, %fd153, %fd153, %fd155;
	mul.f64 	%fd157, %fd156, 0dBFE0000000000000;
	add.s64 	%rd87, %rd86, %rd84;
	st.global.f64 	[%rd87], %fd157;
	add.s32 	%r261, %r261, %r34;
	setp.lt.s32 	%p26, %r261, %r79;
	@%p26 bra 	$L__BB0_109;
$L__BB0_110:
	ld.param.u32 	%r227, [_Z18cutc_int_bh_kerneliiiiiiiiPdS_S_S_PiS0_S0_S__param_1];
	add.s32 	%r258, %r258, %r35;
	setp.lt.s32 	%p27, %r258, %r227;
	@%p27 bra 	$L__BB0_107;
$L__BB0_111:
	ret;

}


// ===== COMPILED SASS (sm_100) =====

	.target	sm_100

	.elftype	@"ET_EXEC"


//--------------------- .note.nv.tkinfo           --------------------------
	.section	.note.nv.tkinfo,"",@"SHT_NOTE"
	.sectionflags	@"SHF_NOTE_NV_TKINFO"
	.tkinfo
        /*0018*/ 	.word	0x00000002
        /*0030*/ 	.string	""
        /*0030*/ 	.string	"ptxas"
        /*0030*/ 	.string	"Cuda compilation tools, release 13.0, V13.0.88"
        /*0030*/ 	.string	"Build cuda_13.0.r13.0/compiler.36424714_0"
        /*0030*/ 	.string	"-arch sm_100 -m 64 "



//--------------------- .note.nv.cuinfo           --------------------------
	.section	.note.nv.cuinfo,"",@"SHT_NOTE"
	.sectionflags	@"SHF_NOTE_NV_CUINFO"
        /*0018*/ 	.short	0x0002
        /*001a*/ 	.short	0x0064
        /*001c*/ 	.short	0x0082
	.zero		2


//--------------------- .nv.info                  --------------------------
	.section	.nv.info,"",@"SHT_CUDA_INFO"
	.align	4


	//----- nvinfo : EIATTR_REGCOUNT
	.align		4
        /*0000*/ 	.byte	0x04, 0x2f
        /*0002*/ 	.short	(.L_1 - .L_0)
	.align		4
.L_0:
        /*0004*/ 	.word	index@(_Z18cutc_int_bh_kerneliiiiiiiiPdS_S_S_PiS0_S0_S_)
        /*0008*/ 	.word	0x0000004d


	//----- nvinfo : EIATTR_FRAME_SIZE
	.align		4
.L_1:
        /*000c*/ 	.byte	0x04, 0x11
        /*000e*/ 	.short	(.L_3 - .L_2)
	.align		4
.L_2:
        /*0010*/ 	.word	index@($__internal_2_$__cuda_sm20_dsqrt_rn_f64_mediumpath_v1)
        /*0014*/ 	.word	0x00000000


	//----- nvinfo : EIATTR_FRAME_SIZE
	.align		4
.L_3:
        /*0018*/ 	.byte	0x04, 0x11
        /*001a*/ 	.short	(.L_5 - .L_4)
	.align		4
.L_4:
        /*001c*/ 	.word	index@($__internal_1_$__cuda_sm20_div_rn_f64_full)
        /*0020*/ 	.word	0x00000000


	//----- nvinfo : EIATTR_FRAME_SIZE
	.align		4
.L_5:
        /*0024*/ 	.byte	0x04, 0x11
        /*0026*/ 	.short	(.L_7 - .L_6)
	.align		4
.L_6:
        /*0028*/ 	.word	index@($__internal_0_$__cuda_sm20_dblrcp_rn_slowpath_v3)
        /*002c*/ 	.word	0x00000000


	//----- nvinfo : EIATTR_FRAME_SIZE
	.align		4
.L_7:
        /*0030*/ 	.byte	0x04, 0x11
        /*0032*/ 	.short	(.L_9 - .L_8)
	.align		4
.L_8:
        /*0034*/ 	.word	index@(_Z18cutc_int_bh_kerneliiiiiiiiPdS_S_S_PiS0_S0_S_)
        /*0038*/ 	.word	0x00000000


	//----- nvinfo : EIATTR_MIN_STACK_SIZE
	.align		4
.L_9:
        /*003c*/ 	.byte	0x04, 0x12
        /*003e*/ 	.short	(.L_11 - .L_10)
	.align		4
.L_10:
        /*0040*/ 	.word	index@(_Z18cutc_int_bh_kerneliiiiiiiiPdS_S_S_PiS0_S0_S_)
        /*0044*/ 	.word	0x00000000
.L_11:


//--------------------- .nv.compat                --------------------------
	.section	.nv.compat,"",@"SHT_CUDA_COMPAT_INFO"
	.align	4
        /*0000*/ 	.byte	0x02, 0x09, 0x00, 0x00, 0x02, 0x02, 0x01, 0x00, 0x02, 0x05, 0x05, 0x00, 0x03, 0x07, 0x01, 0x01
        /*0010*/ 	.byte	0x02, 0x03, 0x00, 0x00, 0x02, 0x06, 0x01, 0x00, 0x04, 0x0b, 0x08, 0x00, 0x01, 0x00, 0x00, 0x00
        /*0020*/ 	.byte	0x00, 0x00, 0x00, 0x00


//--------------------- .nv.info._Z18cutc_int_bh_kerneliiiiiiiiPdS_S_S_PiS0_S0_S_ --------------------------
	.section	.nv.info._Z18cutc_int_bh_kerneliiiiiiiiPdS_S_S_PiS0_S0_S_,"",@"SHT_CUDA_INFO"
	.sectionflags	@""
	.align	4


	//----- nvinfo : EIATTR_CUDA_API_VERSION
	.align		4
        /*0000*/ 	.byte	0x04, 0x37
        /*0002*/ 	.short	(.L_13 - .L_12)
.L_12:
        /*0004*/ 	.word	0x00000082


	//----- nvinfo : EIATTR_KPARAM_INFO
	.align		4
.L_13:
        /*0008*/ 	.byte	0x04, 0x17
        /*000a*/ 	.short	(.L_15 - .L_14)
.L_14:
        /*000c*/ 	.word	0x00000000
        /*0010*/ 	.short	0x000f
        /*0012*/ 	.short	0x0058
        /*0014*/ 	.byte	0x00, 0xf5, 0x21, 0x00


	//----- nvinfo : EIATTR_KPARAM_INFO
	.align		4
.L_15:
        /*0018*/ 	.byte	0x04, 0x17
        /*001a*/ 	.short	(.L_17 - .L_16)
.L_16:
        /*001c*/ 	.word	0x00000000
        /*0020*/ 	.short	0x000e
        /*0022*/ 	.short	0x0050
        /*0024*/ 	.byte	0x00, 0xf5, 0x21, 0x00


	//----- nvinfo : EIATTR_KPARAM_INFO
	.align		4
.L_17:
        /*0028*/ 	.byte	0x04, 0x17
        /*002a*/ 	.short	(.L_19 - .L_18)
.L_18:
        /*002c*/ 	.word	0x00000000
        /*0030*/ 	.short	0x000d
        /*0032*/ 	.short	0x0048
        /*0034*/ 	.byte	0x00, 0xf5, 0x21, 0x00


	//----- nvinfo : EIATTR_KPARAM_INFO
	.align		4
.L_19:
        /*0038*/ 	.byte	0x04, 0x17
        /*003a*/ 	.short	(.L_21 - .L_20)
.L_20:
        /*003c*/ 	.word	0x00000000
        /*0040*/ 	.short	0x000c
        /*0042*/ 	.short	0x0040
        /*0044*/ 	.byte	0x00, 0xf5, 0x21, 0x00


	//----- nvinfo : EIATTR_KPARAM_INFO
	.align		4
.L_21:
        /*0048*/ 	.byte	0x04, 0x17
        /*004a*/ 	.short	(.L_23 - .L_22)
.L_22:
        /*004c*/ 	.word	0x00000000
        /*0050*/ 	.short	0x000b
        /*0052*/ 	.short	0x0038
        /*0054*/ 	.byte	0x00, 0xf5, 0x21, 0x00


	//----- nvinfo : EIATTR_KPARAM_INFO
	.align		4
.L_23:
        /*0058*/ 	.byte	0x04, 0x17
        /*005a*/ 	.short	(.L_25 - .L_24)
.L_24:
        /*005c*/ 	.word	0x00000000
        /*0060*/ 	.short	0x000a
        /*0062*/ 	.short	0x0030
        /*0064*/ 	.byte	0x00, 0xf5, 0x21, 0x00


	//----- nvinfo : EIATTR_KPARAM_INFO
	.align		4
.L_25:
        /*0068*/ 	.byte	0x04, 0x17
        /*006a*/ 	.short	(.L_27 - .L_26)
.L_26:
        /*006c*/ 	.word	0x00000000
        /*0070*/ 	.short	0x0009
        /*0072*/ 	.short	0x0028
        /*0074*/ 	.byte	0x00, 0xf5, 0x21, 0x00


	//----- nvinfo : EIATTR_KPARAM_INFO
	.align		4
.L_27:
        /*0078*/ 	.byte	0x04, 0x17
        /*007a*/ 	.short	(.L_29 - .L_28)
.L_28:
        /*007c*/ 	.word	0x00000000
        /*0080*/ 	.short	0x0008
        /*0082*/ 	.short	0x0020
        /*0084*/ 	.byte	0x00, 0xf5, 0x21, 0x00


	//----- nvinfo : EIATTR_KPARAM_INFO
	.align		4
.L_29:
        /*0088*/ 	.byte	0x04, 0x17
        /*008a*/ 	.short	(.L_31 - .L_30)
.L_30:
        /*008c*/ 	.word	0x00000000
        /*0090*/ 	.short	0x0007
        /*0092*/ 	.short	0x001c
        /*0094*/ 	.byte	0x00, 0xf0, 0x11, 0x00


	//----- nvinfo : EIATTR_KPARAM_INFO
	.align		4
.L_31:
        /*0098*/ 	.byte	0x04, 0x17
        /*009a*/ 	.short	(.L_33 - .L_32)
.L_32:
        /*009c*/ 	.word	0x00000000
        /*00a0*/ 	.short	0x0006
        /*00a2*/ 	.short	0x0018
        /*00a4*/ 	.byte	0x00, 0xf0, 0x11, 0x00


	//----- nvinfo : EIATTR_KPARAM_INFO
	.align		4
.L_33:
        /*00a8*/ 	.byte	0x04, 0x17
        /*00aa*/ 	.short	(.L_35 - .L_34)
.L_34:
        /*00ac*/ 	.word	0x00000000
        /*00b0*/ 	.short	0x0005
        /*00b2*/ 	.short	0x0014
        /*00b4*/ 	.byte	0x00, 0xf0, 0x11, 0x00


	//----- nvinfo : EIATTR_KPARAM_INFO
	.align		4
.L_35:
        /*00b8*/ 	.byte	0x04, 0x17
        /*00ba*/ 	.short	(.L_37 - .L_36)
.L_36:
        /*00bc*/ 	.word	0x00000000
        /*00c0*/ 	.short	0x0004
        /*00c2*/ 	.short	0x0010
        /*00c4*/ 	.byte	0x00, 0xf0, 0x11, 0x00


	//----- nvinfo : EIATTR_KPARAM_INFO
	.align		4
.L_37:
        /*00c8*/ 	.byte	0x04, 0x17
        /*00ca*/ 	.short	(.L_39 - .L_38)
.L_38:
        /*00cc*/ 	.word	0x00000000
        /*00d0*/ 	.short	0x0003
        /*00d2*/ 	.short	0x000c
        /*00d4*/ 	.byte	0x00, 0xf0, 0x11, 0x00


	//----- nvinfo : EIATTR_KPARAM_INFO
	.align		4
.L_39:
        /*00d8*/ 	.byte	0x04, 0x17
        /*00da*/ 	.short	(.L_41 - .L_40)
.L_40:
        /*00dc*/ 	.word	0x00000000
        /*00e0*/ 	.short	0x0002
        /*00e2*/ 	.short	0x0008
        /*00e4*/ 	.byte	0x00, 0xf0, 0x11, 0x00


	//----- nvinfo : EIATTR_KPARAM_INFO
	.align		4
.L_41:
        /*00e8*/ 	.byte	0x04, 0x17
        /*00ea*/ 	.short	(.L_43 - .L_42)
.L_42:
        /*00ec*/ 	.word	0x00000000
        /*00f0*/ 	.short	0x0001
        /*00f2*/ 	.short	0x0004
        /*00f4*/ 	.byte	0x00, 0xf0, 0x11, 0x00


	//----- nvinfo : EIATTR_KPARAM_INFO
	.align		4
.L_43:
        /*00f8*/ 	.byte	0x04, 0x17
        /*00fa*/ 	.short	(.L_45 - .L_44)
.L_44:
        /*00fc*/ 	.word	0x00000000
        /*0100*/ 	.short	0x0000
        /*0102*/ 	.short	0x0000
        /*0104*/ 	.byte	0x00, 0xf0, 0x11, 0x00


	//----- nvinfo : EIATTR_SPARSE_MMA_MASK
	.align		4
.L_45:
        /*0108*/ 	.byte	0x03, 0x50
        /*010a*/ 	.short	0x0000


	//----- nvinfo : EIATTR_MAXREG_COUNT
	.align		4
        /*010c*/ 	.byte	0x03, 0x1b
        /*010e*/ 	.short	0x00ff


	//----- nvinfo : EIATTR_NUM_BARRIERS
	.align		4
        /*0110*/ 	.byte	0x02, 0x4c
        /*0112*/ 	.byte	0x01
	.zero		1


	//----- nvinfo : EIATTR_MERCURY_ISA_VERSION
	.align		4
        /*0114*/ 	.byte	0x03, 0x5f
        /*0116*/ 	.short	0x0101


	//----- nvinfo : EIATTR_VRC_CTA_INIT_COUNT
	.align		4
        /*0118*/ 	.byte	0x02, 0x4a
	.zero		1
	.zero		1


	//----- nvinfo : EIATTR_EXIT_INSTR_OFFSETS
	.align		4
        /*011c*/ 	.byte	0x04, 0x1c
        /*011e*/ 	.short	(.L_47 - .L_46)


	//   ....[0]....
.L_46:
        /*0120*/ 	.word	0x00001a70


	//   ....[1]....
        /*0124*/ 	.word	0x00001cf0


	//   ....[2]....
        /*0128*/ 	.word	0x00001ee0


	//   ....[3]....
        /*012c*/ 	.word	0x00004110


	//----- nvinfo : EIATTR_INDIRECT_BRANCH_TARGETS
	.align		4
.L_47:
        /*0130*/ 	.byte	0x04, 0x34
        /*0132*/ 	.short	(.L_49 - .L_48)


	//   ....[0]....
.L_48:
        /*0134*/ 	.word	.L_x_79@srel
        /*0138*/ 	.short	0x0
        /*013a*/ 	.short	0x0
        /*013c*/ 	.word	0x3
        /*0140*/ 	.word	.L_x_80@srel
        /*0144*/ 	.word	.L_x_81@srel
        /*0148*/ 	.word	.L_x_82@srel


	//   ....[1]....
        /*014c*/ 	.word	.L_x_83@srel
        /*0150*/ 	.short	0x0
        /*0152*/ 	.short	0x0
        /*0154*/ 	.word	0x3
        /*0158*/ 	.word	.L_x_84@srel
        /*015c*/ 	.word	.L_x_85@srel
        /*0160*/ 	.word	.L_x_86@srel


	//   ....[2]....
        /*0164*/ 	.word	.L_x_87@srel
        /*0168*/ 	.short	0x0
        /*016a*/ 	.short	0x0
        /*016c*/ 	.word	0x5
        /*0170*/ 	.word	.L_x_60@srel
        /*0174*/ 	.word	.L_x_89@srel
        /*0178*/ 	.word	.L_x_90@srel
        /*017c*/ 	.word	.L_x_91@srel
        /*0180*/ 	.word	.L_x_89@srel


	//   ....[3]....
        /* <DEDUP_REMOVED lines=8> */


	//----- nvinfo : EIATTR_CRS_STACK_SIZE
	.align		4
.L_49:
        /*01a0*/ 	.byte	0x04, 0x1e
        /*01a2*/ 	.short	(.L_51 - .L_50)
.L_50:
        /*01a4*/ 	.word	0x00000000


	//----- nvinfo : EIATTR_CBANK_PARAM_SIZE
	.align		4
.L_51:
        /*01a8*/ 	.byte	0x03, 0x19
        /*01aa*/ 	.short	0x0060


	//----- nvinfo : EIATTR_PARAM_CBANK
	.align		4
        /*01ac*/ 	.byte	0x04, 0x0a
        /*01ae*/ 	.short	(.L_53 - .L_52)
	.align		4
.L_52:
        /*01b0*/ 	.word	index@(.nv.constant0._Z18cutc_int_bh_kerneliiiiiiiiPdS_S_S_PiS0_S0_S_)
        /*01b4*/ 	.short	0x0380
        /*01b6*/ 	.short	0x0060


	//----- nvinfo : EIATTR_SW_WAR
	.align		4
.L_53:
        /*01b8*/ 	.byte	0x04, 0x36
        /*01ba*/ 	.short	(.L_55 - .L_54)
.L_54:
        /*01bc*/ 	.word	0x00000008
.L_55:


//--------------------- .nv.callgraph             --------------------------
	.section	.nv.callgraph,"",@"SHT_CUDA_CALLGRAPH"
	.align	4
	.sectionentsize	8
	.align		4
        /*0000*/ 	.word	0x00000000
	.align		4
        /*0004*/ 	.word	0xffffffff
	.align		4
        /*0008*/ 	.word	0x00000000
	.align		4
        /*000c*/ 	.word	0xfffffffe
	.align		4
        /*0010*/ 	.word	0x00000000
	.align		4
        /*0014*/ 	.word	0xfffffffd
	.align		4
        /*0018*/ 	.word	0x00000000
	.align		4
        /*001c*/ 	.word	0xfffffffc


//--------------------- .nv.constant2._Z18cutc_int_bh_kerneliiiiiiiiPdS_S_S_PiS0_S0_S_ --------------------------
	.section	.nv.constant2._Z18cutc_int_bh_kerneliiiiiiiiPdS_S_S_PiS0_S0_S_,"a",@progbits
	.sectionflags	@""
	.align	4
.nv.constant2._Z18cutc_int_bh_kerneliiiiiiiiPdS_S_S_PiS0_S0_S_:
        /*0000*/ 	.byte	0xf0, 0x35, 0x00, 0x00, 0xd0, 0x35, 0x00, 0x00, 0x60, 0x35, 0x00, 0x00, 0xf0, 0x39, 0x00, 0x00
        /*0010*/ 	.byte	0xd0, 0x39, 0x00, 0x00, 0x60, 0x39, 0x00, 0x00, 0x30, 0x3d, 0x00, 0x00, 0xa0, 0x3c, 0x00, 0x00
        /*0020*/ 	.byte	0xd0, 0x3b, 0x00, 0x00, 0xa0, 0x3b, 0x00, 0x00, 0xa0, 0x3c, 0x00, 0x00, 0xd0, 0x3c, 0x00, 0x00
        /*0030*/ 	.byte	0x50, 0x3c, 0x00, 0x00, 0x00, 0x3d, 0x00, 0x00, 0x50, 0x3c, 0x00, 0x00


//--------------------- .text._Z18cutc_int_bh_kerneliiiiiiiiPdS_S_S_PiS0_S0_S_ --------------------------
	.section	.text._Z18cutc_int_bh_kerneliiiiiiiiPdS_S_S_PiS0_S0_S_,"ax",@progbits
	.align	128
        .global         _Z18cutc_int_bh_kerneliiiiiiiiPdS_S_S_PiS0_S0_S_
        .type           _Z18cutc_int_bh_kerneliiiiiiiiPdS_S_S_PiS0_S0_S_,@function
        .size           _Z18cutc_int_bh_kerneliiiiiiiiPdS_S_S_PiS0_S0_S_,(.L_x_100 - _Z18cutc_int_bh_kerneliiiiiiiiPdS_S_S_PiS0_S0_S_)
        .other          _Z18cutc_int_bh_kerneliiiiiiiiPdS_S_S_PiS0_S0_S_,@"STO_CUDA_ENTRY STV_DEFAULT"
_Z18cutc_int_bh_kerneliiiiiiiiPdS_S_S_PiS0_S0_S_:
.text._Z18cutc_int_bh_kerneliiiiiiiiPdS_S_S_PiS0_S0_S_:
[----:B------:R-:W-:Y:S01]  /*0000*/  LDC R1, c[0x0][0x37c] ;  /* 0x0000df00ff017b82 */ /* 0x000fe20000000800 */
[----:B------:R-:W0:Y:S01]  /*0010*/  LDCU.64 UR4, c[0x0][0x398] ;  /* 0x00007300ff0477ac */ /* 0x000e220008000a00 */
[----:B------:R-:W1:Y:S06]  /*0020*/  S2R R5, SR_TID.Y ;  /* 0x0000000000057919 */ /* 0x000e6c0000002200 */
[----:B------:R-:W2:Y:S01]  /*0030*/  LDC R2, c[0x0][0x360] ;  /* 0x0000d800ff027b82 */ /* 0x000ea20000000800 */
[----:B------:R-:W-:Y:S01]  /*0040*/  BSSY.RECONVERGENT B0, `(.L_x_0) ;  /* 0x000019f000007945 */ /* 0x000fe20003800200 */
[----:B------:R-:W3:Y:S01]  /*0050*/  LDCU UR8, c[0x0][0x390] ;  /* 0x00007200ff0877ac */ /* 0x000ee20008000800 */
[----:B------:R-:W2:Y:S01]  /*0060*/  S2R R7, SR_TID.X ;  /* 0x0000000000077919 */ /* 0x000ea20000002100 */
[----:B------:R-:W4:Y:S04]  /*0070*/  LDCU UR9, c[0x0][0x384] ;  /* 0x00007080ff0977ac */ /* 0x000f280008000800 */
[----:B------:R-:W1:Y:S01]  /*0080*/  S2UR UR14, SR_CTAID.Y ;  /* 0x00000000000e79c3 */ /* 0x000e620000002600 */
[----:B------:R-:W1:Y:S07]  /*0090*/  LDCU.64 UR12, c[0x0][0x358] ;  /* 0x00006b00ff0c77ac */ /* 0x000e6e0008000a00 */
[----:B------:R-:W1:Y:S01]  /*00a0*/  LDC R4, c[0x0][0x364] ;  /* 0x0000d900ff047b82 */ /* 0x000e620000000800 */
[----:B0-----:R-:W-:-:S02]  /*00b0*/  IMAD.U32 R11, RZ, RZ, UR4 ;  /* 0x00000004ff0b7e24 */ /* 0x001fc4000f8e00ff */
[----:B------:R-:W-:Y:S01]  /*00c0*/  IMAD.U32 R0, RZ, RZ, UR5 ;  /* 0x00000005ff007e24 */ /* 0x000fe2000f8e00ff */
[----:B------:R-:W-:-:S03]  /*00d0*/  UMOV UR5, 0x400 ;  /* 0x0000040000057882 */ /* 0x000fc60000000000 */
[----:B------:R-:W-:Y:S01]  /*00e0*/  IMAD R9, R0, R11, RZ ;  /* 0x0000000b00097224 */ /* 0x000fe200078e02ff */
[----:B------:R-:W2:Y:S03]  /*00f0*/  S2UR UR4, SR_CTAID.X ;  /* 0x00000000000479c3 */ /* 0x000ea60000002500 */
[C---:B------:R-:W-:Y:S02]  /*0100*/  IMAD R3, R9.reuse, 0x3, RZ ;  /* 0x0000000309037824 */ /* 0x040fe400078e02ff */
[----:B------:R-:W-:Y:S02]  /*0110*/  IMAD.SHL.U32 R6, R9, 0x8, RZ ;  /* 0x0000000809067824 */ /* 0x000fe400078e00ff */
[----:B------:R-:W-:Y:S01]  /*0120*/  IMAD.SHL.U32 R3, R3, 0x4, RZ ;  /* 0x0000000403037824 */ /* 0x000fe200078e00ff */
[----:B------:R-:W0:Y:S04]  /*0130*/  S2UR UR6, SR_CgaCtaId ;  /* 0x00000000000679c3 */ /* 0x000e280000008800 */
[----:B------:R-:W-:Y:S01]  /*0140*/  R2UR UR7, R3 ;  /* 0x00000000030772ca */ /* 0x000fe200000e0000 */
[----:B-1----:R-:W-:-:S05]  /*0150*/  IMAD R3, R4, UR14, R5 ;  /* 0x0000000e04037c24 */ /* 0x002fca000f8e0205 */
[----:B---3--:R-:W-:Y:S01]  /*0160*/  ISETP.GE.AND P0, PT, R3, UR8, PT ;  /* 0x0000000803007c0c */ /* 0x008fe2000bf06270 */
[----:B--2---:R-:W-:-:S06]  /*0170*/  IMAD R7, R2, UR4, R7 ;  /* 0x0000000402077c24 */ /* 0x004fcc000f8e0207 */
[----:B------:R-:W-:Y:S02]  /*0180*/  UIADD3 UR4, UPT, UPT, UR7, 0x7, URZ ;  /* 0x0000000707047890 */ /* 0x000fe4000fffe0ff */
[----:B------:R-:W-:Y:S01]  /*0190*/  IMAD.U32 R13, RZ, RZ, UR7 ;  /* 0x00000007ff0d7e24 */ /* 0x000fe2000f8e00ff */
[----:B----4-:R-:W-:Y:S01]  /*01a0*/  ISETP.GE.OR P0, PT, R7, UR9, P0 ;  /* 0x0000000907007c0c */ /* 0x010fe20008706670 */
[----:B------:R-:W-:-:S03]  /*01b0*/  ULOP3.LUT UR4, UR4, 0xfffffff8, URZ, 0xc0, !UPT ;  /* 0xfffffff804047892 */ /* 0x000fc6000f8ec0ff */
[----:B------:R-:W-:Y:S01]  /*01c0*/  IADD3 R13, PT, PT, R13, 0x7, RZ ;  /* 0x000000070d0d7810 */ /* 0x000fe20007ffe0ff */
[----:B0-----:R-:W-:Y:S01]  /*01d0*/  ULEA UR5, UR6, UR5, 0x18 ;  /* 0x0000000506057291 */ /* 0x001fe2000f8ec0ff */
[----:B------:R-:W-:Y:S02]  /*01e0*/  ISETP.LT.OR P0, PT, R11, 0x1, P0 ;  /* 0x000000010b00780c */ /* 0x000fe40000701670 */
[----:B------:R-:W-:Y:S01]  /*01f0*/  LOP3.LUT R13, R13, 0xfffffff8, RZ, 0xc0, !PT ;  /* 0xfffffff80d0d7812 */ /* 0x000fe200078ec0ff */
[----:B------:R-:W-:-:S03]  /*0200*/  UIADD3 UR4, UPT, UPT, UR4, UR5, URZ ;  /* 0x0000000504047290 */ /* 0x000fc6000fffe0ff */
[----:B------:R-:W-:-:S07]  /*0210*/  IADD3 R6, PT, PT, R13, UR5, R6 ;  /* 0x000000050d067c10 */ /* 0x000fce000fffe006 */
[----:B------:R-:W-:Y:S05]  /*0220*/  @P0 BRA `(.L_x_1) ;  /* 0x0000001800000947 */ /* 0x000fea0003800000 */
[----:B------:R-:W-:-:S13]  /*0230*/  ISETP.GE.AND P0, PT, R0, 0x1, PT ;  /* 0x000000010000780c */ /* 0x000fda0003f06270 */
[----:B------:R-:W-:Y:S05]  /*0240*/  @!P0 BRA `(.L_x_2) ;  /* 0x0000000c00dc8947 */ /* 0x000fea0003800000 */
[C---:B------:R-:W-:Y:S01]  /*0250*/  LOP3.LUT R36, R0.reuse, 0x7, RZ, 0xc0, !PT ;  /* 0x0000000700247812 */ /* 0x040fe200078ec0ff */
[----:B------:R-:W-:Y:S01]  /*0260*/  IMAD.MOV.U32 R11, RZ, RZ, RZ ;  /* 0x000000ffff0b7224 */ /* 0x000fe200078e00ff */
[----:B------:R-:W-:-:S03]  /*0270*/  LOP3.LUT R37, R0, 0x3, RZ, 0xc0, !PT ;  /* 0x0000000300257812 */ /* 0x000fc600078ec0ff */
[----:B------:R-:W-:-:S05]  /*0280*/  VIADD R8, R36, 0xffffffff ;  /* 0xffffffff24087836 */ /* 0x000fca0000000000 */
[----:B------:R-:W-:Y:S02]  /*0290*/  ISETP.GE.U32.AND P0, PT, R8, 0x3, PT ;  /* 0x000000030800780c */ /* 0x000fe40003f06070 */
[----:B------:R-:W-:-:S11]  /*02a0*/  LOP3.LUT R8, R0, 0x7ffffff8, RZ, 0xc0, !PT ;  /* 0x7ffffff800087812 */ /* 0x000fd600078ec0ff */
.L_x_8:
[----:B0-----:R-:W0:Y:S01]  /*02b0*/  LDCU UR6, c[0x0][0x39c] ;  /* 0x00007380ff0677ac */ /* 0x001e220008000800 */
[----:B------:R-:W-:Y:S02]  /*02c0*/  HFMA2 R13, -RZ, RZ, 0, 0 ;  /* 0x00000000ff0d7431 */ /* 0x000fe400000001ff */
[----:B0-----:R-:W-:-:S04]  /*02d0*/  IMAD.U32 R0, RZ, RZ, UR6 ;  /* 0x00000006ff007e24 */ /* 0x001fc8000f8e00ff */
[----:B------:R-:W-:Y:S01]  /*02e0*/  IMAD R10, R11, R0, RZ ;  /* 0x000000000b0a7224 */ /* 0x000fe200078e02ff */
[----:B------:R-:W-:-:S13]  /*02f0*/  ISETP.GE.U32.AND P1, PT, R0, 0x8, PT ;  /* 0x000000080000780c */ /* 0x000fda0003f26070 */
[----:B------:R-:W-:Y:S05]  /*0300*/  @!P1 BRA `(.L_x_3) ;  /* 0x0000000400489947 */ /* 0x000fea0003800000 */
[----:B------:R-:W-:-:S07]  /*0310*/  IMAD.MOV.U32 R39, RZ, RZ, RZ ;  /* 0x000000ffff277224 */ /* 0x000fce00078e00ff */
.L_x_4:
[----:B0-----:R-:W0:Y:S01]  /*0320*/  LDC.64 R26, c[0x0][0x3c0] ;  /* 0x0000f000ff1a7b82 */ /* 0x001e220000000a00 */
[----:B------:R-:W-:-:S07]  /*0330*/  IMAD.IADD R41, R10, 0x1, R39 ;  /* 0x000000010a297824 */ /* 0x000fce00078e0227 */
[----:B------:R-:W1:Y:S08]  /*0340*/  LDC.64 R28, c[0x0][0x3c8] ;  /* 0x0000f200ff1c7b82 */ /* 0x000e700000000a00 */
[----:B------:R-:W2:Y:S08]  /*0350*/  LDC.64 R30, c[0x0][0x3d0] ;  /* 0x0000f400ff1e7b82 */ /* 0x000eb00000000a00 */
[----:B------:R-:W3:Y:S01]  /*0360*/  LDC.64 R34, c[0x0][0x3b8] ;  /* 0x0000ee00ff227b82 */ /* 0x000ee20000000a00 */
[----:B0-----:R-:W-:-:S05]  /*0370*/  IMAD.WIDE.U32 R26, R41, 0x4, R26 ;  /* 0x00000004291a7825 */ /* 0x001fca00078e001a */
[----:B------:R-:W4:Y:S01]  /*0380*/  LDG.E R38, desc[UR12][R26.64] ;  /* 0x0000000c1a267981 */ /* 0x000f22000c1e1900 */
[----:B-1----:R-:W-:-:S03]  /*0390*/  IMAD.WIDE.U32 R28, R41, 0x4, R28 ;  /* 0x00000004291c7825 */ /* 0x002fc600078e001c */
[----:B------:R-:W5:Y:S04]  /*03a0*/  LDG.E R47, desc[UR12][R26.64+0x4] ;  /* 0x0000040c1a2f7981 */ /* 0x000f68000c1e1900 */
[----:B------:R-:W5:Y:S01]  /*03b0*/  LDG.E R42, desc[UR12][R28.64] ;  /* 0x0000000c1c2a7981 */ /* 0x000f62000c1e1900 */
[----:B--2---:R-:W-:-:S03]  /*03c0*/  IMAD.WIDE.U32 R30, R41, 0x4, R30 ;  /* 0x00000004291e7825 */ /* 0x004fc600078e001e */
[----:B------:R-:W2:Y:S04]  /*03d0*/  LDG.E R46, desc[UR12][R28.64+0x4] ;  /* 0x0000040c1c2e7981 */ /* 0x000ea8000c1e1900 */
[----:B------:R-:W2:Y:S01]  /*03e0*/  LDG.E R44, desc[UR12][R30.64] ;  /* 0x0000000c1e2c7981 */ /* 0x000ea2000c1e1900 */
[----:B---3--:R-:W-:-:S03]  /*03f0*/  IMAD.WIDE.U32 R34, R41, 0x8, R34 ;  /* 0x0000000829227825 */ /* 0x008fc600078e0022 */
[----:B------:R-:W3:Y:S04]  /*0400*/  LDG.E R48, desc[UR12][R30.64+0x4] ;  /* 0x0000040c1e307981 */ /* 0x000ee8000c1e1900 */
[----:B------:R-:W3:Y:S04]  /*0410*/  LDG.E.64 R12, desc[UR12][R34.64] ;  /* 0x0000000c220c7981 */ /* 0x000ee8000c1e1b00 */
[----:B------:R-:W3:Y:S04]  /*0420*/  LDG.E.64 R14, desc[UR12][R34.64+0x8] ;  /* 0x0000080c220e7981 */ /* 0x000ee8000c1e1b00 */
[----:B------:R-:W3:Y:S04]  /*0430*/  LDG.E R49, desc[UR12][R26.64+0x8] ;  /* 0x0000080c1a317981 */ /* 0x000ee8000c1e1900 */
[----:B------:R-:W3:Y:S04]  /*0440*/  LDG.E R50, desc[UR12][R28.64+0x8] ;  /* 0x0000080c1c327981 */ /* 0x000ee8000c1e1900 */
[----:B------:R-:W3:Y:S04]  /*0450*/  LDG.E R52, desc[UR12][R30.64+0x8] ;  /* 0x0000080c1e347981 */ /* 0x000ee8000c1e1900 */
        /* <DEDUP_REMOVED lines=20> */
[----:B------:R-:W3:Y:S01]  /*05a0*/  LDG.E.64 R32, desc[UR12][R34.64+0x38] ;  /* 0x0000380c22207981 */ /* 0x000ee2000c1e1b00 */
[----:B------:R-:W-:-:S05]  /*05b0*/  LEA R40, R41, UR5, 0x2 ;  /* 0x0000000529287c11 */ /* 0x000fca000f8e10ff */
[----:B------:R-:W-:Y:S01]  /*05c0*/  IMAD R43, R9, 0x4, R40 ;  /* 0x00000004092b7824 */ /* 0x000fe200078e0228 */
[----:B------:R-:W-:-:S03]  /*05d0*/  LEA R41, R41, UR4, 0x3 ;  /* 0x0000000429297c11 */ /* 0x000fc6000f8e18ff */
[----:B------:R-:W-:Y:S01]  /*05e0*/  IMAD R45, R9, 0x4, R43 ;  /* 0x00000004092d7824 */ /* 0x000fe200078e022b */
[----:B------:R-:W-:-:S04]  /*05f0*/  IADD3 R39, PT, PT, R39, 0x8, RZ ;  /* 0x0000000827277810 */ /* 0x000fc80007ffe0ff */
[----:B------:R-:W-:Y:S01]  /*0600*/  ISETP.NE.AND P1, PT, R39, R8, PT ;  /* 0x000000082700720c */ /* 0x000fe20003f25270 */
[----:B----4-:R0:W-:Y:S04]  /*0610*/  STS [R40], R38 ;  /* 0x0000002628007388 */ /* 0x0101e80000000800 */
[----:B-----5:R0:W-:Y:S04]  /*0620*/  STS [R43], R42 ;  /* 0x0000002a2b007388 */ /* 0x0201e80000000800 */
[----:B--2---:R0:W-:Y:S04]  /*0630*/  STS [R45], R44 ;  /* 0x0000002c2d007388 */ /* 0x0041e80000000800 */
[----:B---3--:R0:W-:Y:S04]  /*0640*/  STS.64 [R41], R12 ;  /* 0x0000000c29007388 */ /* 0x0081e80000000a00 */
[----:B------:R0:W-:Y:S04]  /*0650*/  STS [R40+0x4], R47 ;  /* 0x0000042f28007388 */ /* 0x0001e80000000800 */
[----:B------:R0:W-:Y:S04]  /*0660*/  STS [R43+0x4], R46 ;  /* 0x0000042e2b007388 */ /* 0x0001e80000000800 */
[----:B------:R0:W-:Y:S04]  /*0670*/  STS [R45+0x4], R48 ;  /* 0x000004302d007388 */ /* 0x0001e80000000800 */
[----:B------:R0:W-:Y:S04]  /*0680*/  STS.64 [R41+0x8], R14 ;  /* 0x0000080e29007388 */ /* 0x0001e80000000a00 */
        /* <DEDUP_REMOVED lines=23> */
[----:B------:R0:W-:Y:S01]  /*0800*/  STS.64 [R41+0x38], R32 ;  /* 0x0000382029007388 */ /* 0x0001e20000000a00 */
[----:B------:R-:W-:Y:S05]  /*0810*/  @P1 BRA `(.L_x_4) ;  /* 0xfffffff800c01947 */ /* 0x000fea000383ffff */
[----:B0-----:R-:W-:-:S07]  /*0820*/  IMAD.MOV.U32 R13, RZ, RZ, R8 ;  /* 0x000000ffff0d7224 */ /* 0x001fce00078e0008 */
.L_x_3:
[----:B------:R-:W-:-:S13]  /*0830*/  ISETP.NE.AND P1, PT, R36, RZ, PT ;  /* 0x000000ff2400720c */ /* 0x000fda0003f25270 */
[----:B------:R-:W-:Y:S05]  /*0840*/  @!P1 BRA `(.L_x_5) ;  /* 0x0000000800189947 */ /* 0x000fea0003800000 */
[----:B------:R-:W-:Y:S01]  /*0850*/  ISETP.NE.AND P1, PT, R37, RZ, PT ;  /* 0x000000ff2500720c */ /* 0x000fe20003f25270 */
[----:B------:R-:W-:-:S12]  /*0860*/  @!P0 BRA `(.L_x_6) ;  /* 0x0000000000f48947 */ /* 0x000fd80003800000 */
[----:B------:R-:W0:Y:S01]  /*0870*/  LDC.64 R18, c[0x0][0x3c0] ;  /* 0x0000f000ff127b82 */ /* 0x000e220000000a00 */
[----:B------:R-:W1:Y:S01]  /*0880*/  LDCU.128 UR8, c[0x0][0x3c0] ;  /* 0x00007800ff0877ac */ /* 0x000e620008000c00 */
[C---:B------:R-:W-:Y:S01]  /*0890*/  IADD3 R20, P2, PT, R10.reuse, R13, RZ ;  /* 0x0000000d0a147210 */ /* 0x040fe20007f5e0ff */
[----:B------:R-:W-:Y:S01]  /*08a0*/  IMAD.IADD R33, R10, 0x1, R13 ;  /* 0x000000010a217824 */ /* 0x000fe200078e020d */
[----:B------:R-:W2:Y:S03]  /*08b0*/  LDCU.64 UR6, c[0x0][0x3d0] ;  /* 0x00007a00ff0677ac */ /* 0x000ea60008000a00 */
[----:B------:R-:W-:Y:S01]  /*08c0*/  IMAD.SHL.U32 R26, R20, 0x4, RZ ;  /* 0x00000004141a7824 */ /* 0x000fe200078e00ff */
[----:B------:R-:W3:Y:S01]  /*08d0*/  LDC.64 R28, c[0x0][0x3c8] ;  /* 0x0000f200ff1c7b82 */ /* 0x000ee20000000a00 */
[----:B------:R-:W-:-:S05]  /*08e0*/  IMAD.X R21, RZ, RZ, RZ, P2 ;  /* 0x000000ffff157224 */ /* 0x000fca00010e06ff */
[----:B------:R-:W-:Y:S02]  /*08f0*/  SHF.L.U64.HI R27, R20, 0x2, R21 ;  /* 0x00000002141b7819 */ /* 0x000fe40000010215 */
[----:B------:R-:W4:Y:S01]  /*0900*/  LDC.64 R30, c[0x0][0x3d0] ;  /* 0x0000f400ff1e7b82 */ /* 0x000f220000000a00 */
[C---:B-1----:R-:W-:Y:S02]  /*0910*/  IADD3 R24, P2, PT, R26.reuse, UR8, RZ ;  /* 0x000000081a187c10 */ /* 0x042fe4000ff5e0ff */
[----:B------:R-:W-:Y:S02]  /*0920*/  IADD3 R14, P3, PT, R26, UR10, RZ ;  /* 0x0000000a1a0e7c10 */ /* 0x000fe4000ff7e0ff */
[----:B------:R-:W-:-:S03]  /*0930*/  IADD3.X R25, PT, PT, R27, UR9, RZ, P2, !PT ;  /* 0x000000091b197c10 */ /* 0x000fc600097fe4ff */
[----:B------:R-:W1:Y:S01]  /*0940*/  LDC.64 R16, c[0x0][0x3b8] ;  /* 0x0000ee00ff107b82 */ /* 0x000e620000000a00 */
[----:B0-----:R-:W-:Y:S01]  /*0950*/  IMAD.WIDE.U32 R18, R33, 0x4, R18 ;  /* 0x0000000421127825 */ /* 0x001fe200078e0012 */
[----:B------:R-:W-:-:S06]  /*0960*/  IADD3.X R15, PT, PT, R27, UR11, RZ, P3, !PT ;  /* 0x0000000b1b0f7c10 */ /* 0x000fcc0009ffe4ff */
[----:B------:R-:W0:Y:S01]  /*0970*/  LDC.64 R22, c[0x0][0x3b8] ;  /* 0x0000ee00ff167b82 */ /* 0x000e220000000a00 */
[C---:B---3--:R-:W-:Y:S01]  /*0980*/  IMAD.WIDE.U32 R28, R33.reuse, 0x4, R28 ;  /* 0x00000004211c7825 */ /* 0x048fe200078e001c */
[----:B--2---:R-:W-:Y:S01]  /*0990*/  IADD3 R26, P2, PT, R26, UR6, RZ ;  /* 0x000000061a1a7c10 */ /* 0x004fe2000ff5e0ff */
[----:B------:R-:W2:Y:S02]  /*09a0*/  LDG.E R12, desc[UR12][R18.64] ;  /* 0x0000000c120c7981 */ /* 0x000ea4000c1e1900 */
[----:B----4-:R-:W-:Y:S02]  /*09b0*/  IMAD.WIDE.U32 R30, R33, 0x4, R30 ;  /* 0x00000004211e7825 */ /* 0x010fe400078e001e */
[----:B------:R-:W3:Y:S01]  /*09c0*/  LDG.E R32, desc[UR12][R28.64] ;  /* 0x0000000c1c207981 */ /* 0x000ee2000c1e1900 */
[----:B------:R-:W-:-:S03]  /*09d0*/  IADD3.X R27, PT, PT, R27, UR7, RZ, P2, !PT ;  /* 0x000000071b1b7c10 */ /* 0x000fc600097fe4ff */
[----:B------:R4:W5:Y:S01]  /*09e0*/  LDG.E R34, desc[UR12][R30.64] ;  /* 0x0000000c1e227981 */ /* 0x000962000c1e1900 */
[----:B-1----:R-:W-:-:S03]  /*09f0*/  IMAD.WIDE.U32 R16, R33, 0x8, R16 ;  /* 0x0000000821107825 */ /* 0x002fc600078e0010 */
[----:B------:R-:W5:Y:S04]  /*0a00*/  LDG.E R39, desc[UR12][R24.64+0x4] ;  /* 0x0000040c18277981 */ /* 0x000f68000c1e1900 */
[----:B------:R-:W5:Y:S01]  /*0a10*/  LDG.E R38, desc[UR12][R14.64+0x4] ;  /* 0x0000040c0e267981 */ /* 0x000f62000c1e1900 */
[----:B0-----:R-:W-:-:S03]  /*0a20*/  LEA R22, P3, R20, R22, 0x3 ;  /* 0x0000001614167211 */ /* 0x001fc600078618ff */
[----:B------:R-:W5:Y:S01]  /*0a30*/  LDG.E.64 R16, desc[UR12][R16.64] ;  /* 0x0000000c10107981 */ /* 0x000f62000c1e1b00 */
[----:B------:R-:W-:-:S03]  /*0a40*/  LEA.HI.X R23, R20, R23, R21, 0x3, P3 ;  /* 0x0000001714177211 */ /* 0x000fc600018f1c15 */
[----:B------:R-:W5:Y:S04]  /*0a50*/  LDG.E R40, desc[UR12][R26.64+0x4] ;  /* 0x0000040c1a287981 */ /* 0x000f68000c1e1900 */
[----:B------:R-:W5:Y:S04]  /*0a60*/  LDG.E.64 R20, desc[UR12][R22.64+0x8] ;  /* 0x0000080c16147981 */ /* 0x000f68000c1e1b00 */
[----:B------:R-:W5:Y:S04]  /*0a70*/  LDG.E R41, desc[UR12][R24.64+0x8] ;  /* 0x0000080c18297981 */ /* 0x000f68000c1e1900 */
[----:B------:R-:W5:Y:S04]  /*0a80*/  LDG.E R42, desc[UR12][R14.64+0x8] ;  /* 0x0000080c0e2a7981 */ /* 0x000f68000c1e1900 */
[----:B------:R-:W5:Y:S04]  /*0a90*/  LDG.E R44, desc[UR12][R26.64+0x8] ;  /* 0x0000080c1a2c7981 */ /* 0x000f68000c1e1900 */
[----:B------:R-:W5:Y:S04]  /*0aa0*/  LDG.E.64 R18, desc[UR12][R22.64+0x10] ;  /* 0x0000100c16127981 */ /* 0x000f68000c1e1b00 */
[----:B------:R-:W5:Y:S04]  /*0ab0*/  LDG.E R43, desc[UR12][R24.64+0xc] ;  /* 0x00000c0c182b7981 */ /* 0x000f68000c1e1900 */
[----:B------:R-:W5:Y:S04]  /*0ac0*/  LDG.E R46, desc[UR12][R14.64+0xc] ;  /* 0x00000c0c0e2e7981 */ /* 0x000f68000c1e1900 */
[----:B------:R-:W5:Y:S04]  /*0ad0*/  LDG.E R48, desc[UR12][R26.64+0xc] ;  /* 0x00000c0c1a307981 */ /* 0x000f68000c1e1900 */
[----:B------:R-:W5:Y:S01]  /*0ae0*/  LDG.E.64 R28, desc[UR12][R22.64+0x18] ;  /* 0x0000180c161c7981 */ /* 0x000f62000c1e1b00 */
[----:B----4-:R-:W-:-:S04]  /*0af0*/  LEA R30, R33, UR5, 0x2 ;  /* 0x00000005211e7c11 */ /* 0x010fc8000f8e10ff */
[----:B------:R-:W-:Y:S02]  /*0b00*/  LEA R31, R9, R30, 0x2 ;  /* 0x0000001e091f7211 */ /* 0x000fe400078e10ff */
[----:B------:R-:W-:-:S03]  /*0b10*/  LEA R33, R33, UR4, 0x3 ;  /* 0x0000000421217c11 */ /* 0x000fc6000f8e18ff */
[----:B------:R-:W-:Y:S02]  /*0b20*/  IMAD R35, R9, 0x4, R31 ;  /* 0x0000000409237824 */ /* 0x000fe400078e021f */
[----:B------:R-:W-:Y:S01]  /*0b30*/  VIADD R13, R13, 0x4 ;  /* 0x000000040d0d7836 */ /* 0x000fe20000000000 */
[----:B--2---:R0:W-:Y:S04]  /*0b40*/  STS [R30], R12 ;  /* 0x0000000c1e007388 */ /* 0x0041e80000000800 */
[----:B---3--:R0:W-:Y:S04]  /*0b50*/  STS [R31], R32 ;  /* 0x000000201f007388 */ /* 0x0081e80000000800 */
[----:B-----5:R0:W-:Y:S04]  /*0b60*/  STS [R35], R34 ;  /* 0x0000002223007388 */ /* 0x0201e80000000800 */
[----:B------:R0:W-:Y:S04]  /*0b70*/  STS.64 [R33], R16 ;  /* 0x0000001021007388 */ /* 0x0001e80000000a00 */
        /* <DEDUP_REMOVED lines=11> */
[----:B------:R0:W-:Y:S02]  /*0c30*/  STS.64 [R33+0x18], R28 ;  /* 0x0000181c21007388 */ /* 0x0001e40000000a00 */
.L_x_6:
[----:B------:R-:W-:Y:S05]  /*0c40*/  @!P1 BRA `(.L_x_5) ;  /* 0x0000000400189947 */ /* 0x000fea0003800000 */
[----:B------:R-:W-:Y:S02]  /*0c50*/  ISETP.NE.AND P2, PT, R37, 0x1, PT ;  /* 0x000000012500780c */ /* 0x000fe40003f45270 */
[----:B------:R-:W-:-:S11]  /*0c60*/  LOP3.LUT P1, RZ, R0, 0x1, RZ, 0xc0, !PT ;  /* 0x0000000100ff7812 */ /* 0x000fd6000782c0ff */
[----:B------:R-:W-:Y:S05]  /*0c70*/  @!P2 BRA `(.L_x_7) ;  /* 0x0000000000b4a947 */ /* 0x000fea0003800000 */
[----:B------:R-:W1:Y:S01]  /*0c80*/  LDC.64 R14, c[0x0][0x3c0] ;  /* 0x0000f000ff0e7b82 */ /* 0x000e620000000a00 */
[----:B------:R-:W2:Y:S01]  /*0c90*/  LDCU.128 UR8, c[0x0][0x3c0] ;  /* 0x00007800ff0877ac */ /* 0x000ea20008000c00 */
[CC--:B0-----:R-:W-:Y:S02]  /*0ca0*/  IADD3 R12, P2, PT, R10.reuse, R13.reuse, RZ ;  /* 0x0000000d0a0c7210 */ /* 0x0c1fe40007f5e0ff */
[----:B------:R-:W-:Y:S01]  /*0cb0*/  IADD3 R31, PT, PT, R10, R13, RZ ;  /* 0x0000000d0a1f7210 */ /* 0x000fe20007ffe0ff */
[----:B------:R-:W0:Y:S02]  /*0cc0*/  LDCU.64 UR6, c[0x0][0x3d0] ;  /* 0x00007a00ff0677ac */ /* 0x000e240008000a00 */
[----:B------:R-:W-:Y:S01]  /*0cd0*/  IMAD.SHL.U32 R26, R12, 0x4, RZ ;  /* 0x000000040c1a7824 */ /* 0x000fe200078e00ff */
[----:B------:R-:W3:Y:S01]  /*0ce0*/  LDC.64 R16, c[0x0][0x3c8] ;  /* 0x0000f200ff107b82 */ /* 0x000ee20000000a00 */
[----:B------:R-:W-:-:S05]  /*0cf0*/  IMAD.X R29, RZ, RZ, RZ, P2 ;  /* 0x000000ffff1d7224 */ /* 0x000fca00010e06ff */
[----:B------:R-:W-:Y:S02]  /*0d00*/  SHF.L.U64.HI R27, R12, 0x2, R29 ;  /* 0x000000020c1b7819 */ /* 0x000fe4000001021d */
[----:B------:R-:W4:Y:S01]  /*0d10*/  LDC.64 R18, c[0x0][0x3d0] ;  /* 0x0000f400ff127b82 */ /* 0x000f220000000a00 */
[C---:B--2---:R-:W-:Y:S02]  /*0d20*/  IADD3 R22, P2, PT, R26.reuse, UR8, RZ ;  /* 0x000000081a167c10 */ /* 0x044fe4000ff5e0ff */
[----:B------:R-:W-:Y:S02]  /*0d30*/  IADD3 R24, P3, PT, R26, UR10, RZ ;  /* 0x0000000a1a187c10 */ /* 0x000fe4000ff7e0ff */
[----:B------:R-:W-:-:S03]  /*0d40*/  IADD3.X R23, PT, PT, R27, UR9, RZ, P2, !PT ;  /* 0x000000091b177c10 */ /* 0x000fc600097fe4ff */
[----:B------:R-:W2:Y:S01]  /*0d50*/  LDC.64 R34, c[0x0][0x3b8] ;  /* 0x0000ee00ff227b82 */ /* 0x000ea20000000a00 */
[----:B-1----:R-:W-:Y:S01]  /*0d60*/  IMAD.WIDE.U32 R14, R31, 0x4, R14 ;  /* 0x000000041f0e7825 */ /* 0x002fe200078e000e */
[----:B------:R-:W-:-:S06]  /*0d70*/  IADD3.X R25, PT, PT, R27, UR11, RZ, P3, !PT ;  /* 0x0000000b1b197c10 */ /* 0x000fcc0009ffe4ff */
[----:B------:R-:W1:Y:S01]  /*0d80*/  LDC.64 R20, c[0x0][0x3b8] ;  /* 0x0000ee00ff147b82 */ /* 0x000e620000000a00 */
[C---:B---3--:R-:W-:Y:S01]  /*0d90*/  IMAD.WIDE.U32 R16, R31.reuse, 0x4, R16 ;  /* 0x000000041f107825 */ /* 0x048fe200078e0010 */
[----:B0-----:R-:W-:Y:S01]  /*0da0*/  IADD3 R26, P2, PT, R26, UR6, RZ ;  /* 0x000000061a1a7c10 */ /* 0x001fe2000ff5e0ff */
[----:B------:R0:W3:Y:S02]  /*0db0*/  LDG.E R14, desc[UR12][R14.64] ;  /* 0x0000000c0e0e7981 */ /* 0x0000e4000c1e1900 */
[----:B----4-:R-:W-:Y:S01]  /*0dc0*/  IMAD.WIDE.U32 R18, R31, 0x4, R18 ;  /* 0x000000041f127825 */ /* 0x010fe200078e0012 */
[----:B------:R-:W-:Y:S01]  /*0dd0*/  IADD3.X R27, PT, PT, R27, UR7, RZ, P2, !PT ;  /* 0x000000071b1b7c10 */ /* 0x000fe200097fe4ff */
[----:B------:R-:W4:Y:S04]  /*0de0*/  LDG.E R16, desc[UR12][R16.64] ;  /* 0x0000000c10107981 */ /* 0x000f28000c1e1900 */
[----:B------:R-:W5:Y:S01]  /*0df0*/  LDG.E R18, desc[UR12][R18.64] ;  /* 0x0000000c12127981 */ /* 0x000f62000c1e1900 */
[----:B--2---:R-:W-:-:S03]  /*0e00*/  LEA R28, P3, R12, R34, 0x3 ;  /* 0x000000220c1c7211 */ /* 0x004fc600078618ff */
[----:B------:R2:W5:Y:S01]  /*0e10*/  LDG.E R33, desc[UR12][R22.64+0x4] ;  /* 0x0000040c16217981 */ /* 0x000562000c1e1900 */
[----:B------:R-:W-:-:S03]  /*0e20*/  LEA.HI.X R29, R12, R35, R29, 0x3, P3 ;  /* 0x000000230c1d7211 */ /* 0x000fc600018f1c1d */
[----:B------:R-:W5:Y:S01]  /*0e30*/  LDG.E R24, desc[UR12][R24.64+0x4] ;  /* 0x0000040c18187981 */ /* 0x000f62000c1e1900 */
[----:B-1----:R-:W-:-:S03]  /*0e40*/  IMAD.WIDE.U32 R20, R31, 0x8, R20 ;  /* 0x000000081f147825 */ /* 0x002fc600078e0014 */
[----:B------:R-:W5:Y:S04]  /*0e50*/  LDG.E R26, desc[UR12][R26.64+0x4] ;  /* 0x0000040c1a1a7981 */ /* 0x000f68000c1e1900 */
[----:B------:R-:W5:Y:S04]  /*0e60*/  LDG.E.64 R20, desc[UR12][R20.64] ;  /* 0x0000000c14147981 */ /* 0x000f68000c1e1b00 */
[----:B------:R-:W5:Y:S01]  /*0e70*/  LDG.E.64 R28, desc[UR12][R28.64+0x8] ;  /* 0x0000080c1c1c7981 */ /* 0x000f62000c1e1b00 */
[----:B------:R-:W-:-:S05]  /*0e80*/  LEA R12, R31, UR5, 0x2 ;  /* 0x000000051f0c7c11 */ /* 0x000fca000f8e10ff */
[----:B0-----:R-:W-:Y:S01]  /*0e90*/  IMAD R15, R9, 0x4, R12 ;  /* 0x00000004090f7824 */ /* 0x001fe200078e020c */
[----:B------:R-:W-:-:S03]  /*0ea0*/  LEA R31, R31, UR4, 0x3 ;  /* 0x000000041f1f7c11 */ /* 0x000fc6000f8e18ff */
[----:B--2---:R-:W-:Y:S02]  /*0eb0*/  IMAD R23, R9, 0x4, R15 ;  /* 0x0000000409177824 */ /* 0x004fe400078e020f */
[----:B------:R-:W-:Y:S01]  /*0ec0*/  VIADD R13, R13, 0x2 ;  /* 0x000000020d0d7836 */ /* 0x000fe20000000000 */
[----:B---3--:R1:W-:Y:S04]  /*0ed0*/  STS [R12], R14 ;  /* 0x0000000e0c007388 */ /* 0x0083e80000000800 */
[----:B----4-:R1:W-:Y:S04]  /*0ee0*/  STS [R15], R16 ;  /* 0x000000100f007388 */ /* 0x0103e80000000800 */
[----:B-----5:R1:W-:Y:S04]  /*0ef0*/  STS [R23], R18 ;  /* 0x0000001217007388 */ /* 0x0203e80000000800 */
[----:B------:R1:W-:Y:S04]  /*0f00*/  STS.64 [R31], R20 ;  /* 0x000000141f007388 */ /* 0x0003e80000000a00 */
[----:B------:R1:W-:Y:S04]  /*0f10*/  STS [R12+0x4], R33 ;  /* 0x000004210c007388 */ /* 0x0003e80000000800 */
[----:B------:R1:W-:Y:S04]  /*0f20*/  STS [R15+0x4], R24 ;  /* 0x000004180f007388 */ /* 0x0003e80000000800 */
[----:B------:R1:W-:Y:S04]  /*0f30*/  STS [R23+0x4], R26 ;  /* 0x0000041a17007388 */ /* 0x0003e80000000800 */
[----:B------:R1:W-:Y:S02]  /*0f40*/  STS.64 [R31+0x8], R28 ;  /* 0x0000081c1f007388 */ /* 0x0003e40000000a00 */
.L_x_7:
[----:B------:R-:W-:Y:S05]  /*0f50*/  @!P1 BRA `(.L_x_5) ;  /* 0x0000000000549947 */ /* 0x000fea0003800000 */
[----:B-1----:R-:W1:Y:S01]  /*0f60*/  LDC.64 R14, c[0x0][0x3c0] ;  /* 0x0000f000ff0e7b82 */ /* 0x002e620000000a00 */
[----:B------:R-:W-:-:S07]  /*0f70*/  IMAD.IADD R23, R10, 0x1, R13 ;  /* 0x000000010a177824 */ /* 0x000fce00078e020d */
[----:B0-----:R-:W0:Y:S08]  /*0f80*/  LDC.64 R16, c[0x0][0x3c8] ;  /* 0x0000f200ff107b82 */ /* 0x001e300000000a00 */
[----:B------:R-:W2:Y:S08]  /*0f90*/  LDC.64 R18, c[0x0][0x3d0] ;  /* 0x0000f400ff127b82 */ /* 0x000eb00000000a00 */
[----:B------:R-:W3:Y:S01]  /*0fa0*/  LDC.64 R20, c[0x0][0x3b8] ;  /* 0x0000ee00ff147b82 */ /* 0x000ee20000000a00 */
[----:B-1----:R-:W-:-:S06]  /*0fb0*/  IMAD.WIDE.U32 R12, R23, 0x4, R14 ;  /* 0x00000004170c7825 */ /* 0x002fcc00078e000e */
[----:B------:R-:W4:Y:S01]  /*0fc0*/  LDG.E R12, desc[UR12][R12.64] ;  /* 0x0000000c0c0c7981 */ /* 0x000f22000c1e1900 */
[----:B0-----:R-:W-:-:S06]  /*0fd0*/  IMAD.WIDE.U32 R14, R23, 0x4, R16 ;  /* 0x00000004170e7825 */ /* 0x001fcc00078e0010 */
[----:B------:R-:W5:Y:S01]  /*0fe0*/  LDG.E R14, desc[UR12][R14.64] ;  /* 0x0000000c0e0e7981 */ /* 0x000f62000c1e1900 */
[----:B--2---:R-:W-:-:S06]  /*0ff0*/  IMAD.WIDE.U32 R16, R23, 0x4, R18 ;  /* 0x0000000417107825 */ /* 0x004fcc00078e0012 */
[----:B------:R-:W2:Y:S01]  /*1000*/  LDG.E R16, desc[UR12][R16.64] ;  /* 0x0000000c10107981 */ /* 0x000ea2000c1e1900 */
[----:B---3--:R-:W-:-:S06]  /*1010*/  IMAD.WIDE.U32 R18, R23, 0x8, R20 ;  /* 0x0000000817127825 */ /* 0x008fcc00078e0014 */
[----:B------:R-:W3:Y:S01]  /*1020*/  LDG.E.64 R18, desc[UR12][R18.64] ;  /* 0x0000000c12127981 */ /* 0x000ee2000c1e1b00 */
[----:B------:R-:W-:-:S04]  /*1030*/  LEA R10, R23, UR5, 0x2 ;  /* 0x00000005170a7c11 */ /* 0x000fc8000f8e10ff */
[----:B------:R-:W-:Y:S02]  /*1040*/  LEA R20, R9, R10, 0x2 ;  /* 0x0000000a09147211 */ /* 0x000fe400078e10ff */
[----:B------:R-:W-:-:S03]  /*1050*/  LEA R23, R23, UR4, 0x3 ;  /* 0x0000000417177c11 */ /* 0x000fc6000f8e18ff */
[----:B------:R-:W-:Y:S01]  /*1060*/  IMAD R21, R9, 0x4, R20 ;  /* 0x0000000409157824 */ /* 0x000fe200078e0214 */
[----:B----4-:R4:W-:Y:S04]  /*1070*/  STS [R10], R12 ;  /* 0x0000000c0a007388 */ /* 0x0109e80000000800 */
[----:B-----5:R4:W-:Y:S04]  /*1080*/  STS [R20], R14 ;  /* 0x0000000e14007388 */ /* 0x0209e80000000800 */
[----:B--2---:R4:W-:Y:S04]  /*1090*/  STS [R21], R16 ;  /* 0x0000001015007388 */ /* 0x0049e80000000800 */
[----:B---3--:R4:W-:Y:S02]  /*10a0*/  STS.64 [R23], R18 ;  /* 0x0000001217007388 */ /* 0x0089e40000000a00 */
.L_x_5:
[----:B01--4-:R-:W0:Y:S01]  /*10b0*/  LDC.64 R12, c[0x0][0x3b0] ;  /* 0x0000ec00ff0c7b82 */ /* 0x013e220000000a00 */
[----:B------:R-:W-:Y:S01]  /*10c0*/  IMAD R15, R11, 0x3, RZ ;  /* 0x000000030b0f7824 */ /* 0x000fe200078e02ff */
[----:B------:R-:W1:Y:S03]  /*10d0*/  LDCU UR6, c[0x0][0x398] ;  /* 0x00007300ff0677ac */ /* 0x000e660008000800 */
[----:B0-----:R-:W-:-:S05]  /*10e0*/  IMAD.WIDE.U32 R12, R15, 0x8, R12 ;  /* 0x000000080f0c7825 */ /* 0x001fca00078e000c */
[----:B------:R-:W2:Y:S04]  /*10f0*/  LDG.E.64 R14, desc[UR12][R12.64] ;  /* 0x0000000c0c0e7981 */ /* 0x000ea8000c1e1b00 */
[----:B------:R-:W3:Y:S04]  /*1100*/  LDG.E.64 R16, desc[UR12][R12.64+0x8] ;  /* 0x0000080c0c107981 */ /* 0x000ee8000c1e1b00 */
[----:B------:R-:W4:Y:S01]  /*1110*/  LDG.E.64 R18, desc[UR12][R12.64+0x10] ;  /* 0x0000100c0c127981 */ /* 0x000f22000c1e1b00 */
[C---:B------:R-:W-:Y:S02]  /*1120*/  IMAD R21, R11.reuse, 0x18, R6 ;  /* 0x000000180b157824 */ /* 0x040fe400078e0206 */
[----:B------:R-:W-:-:S02]  /*1130*/  VIADD R10, R11, 0x1 ;  /* 0x000000010b0a7836 */ /* 0x000fc40000000000 */
[----:B-1----:R-:W-:-:S05]  /*1140*/  IMAD.U32 R11, RZ, RZ, UR6 ;  /* 0x00000006ff0b7e24 */ /* 0x002fca000f8e00ff */
[----:B------:R-:W-:Y:S01]  /*1150*/  ISETP.NE.AND P1, PT, R10, R11, PT ;  /* 0x0000000b0a00720c */ /* 0x000fe20003f25270 */
[----:B--2---:R0:W-:Y:S04]  /*1160*/  STS.64 [R21], R14 ;  /* 0x0000000e15007388 */ /* 0x0041e80000000a00 */
[----:B---3--:R0:W-:Y:S04]  /*1170*/  STS.64 [R21+0x8], R16 ;  /* 0x0000081015007388 */ /* 0x0081e80000000a00 */
[----:B----4-:R0:W-:Y:S04]  /*1180*/  STS.64 [R21+0x10], R18 ;  /* 0x0000101215007388 */ /* 0x0101e80000000a00 */
[----:B------:R-:W-:Y:S05]  /*1190*/  @!P1 BRA `(.L_x_1) ;  /* 0x0000000800249947 */ /* 0x000fea0003800000 */
[----:B------:R-:W-:Y:S01]  /*11a0*/  IMAD.MOV.U32 R11, RZ, RZ, R10 ;  /* 0x000000ffff0b7224 */ /* 0x000fe200078e000a */
[----:B------:R-:W-:Y:S06]  /*11b0*/  BRA `(.L_x_8) ;  /* 0xfffffff0003c7947 */ /* 0x000fec000383ffff */
.L_x_2:
[C---:B------:R-:W-:Y:S02]  /*11c0*/  ISETP.GE.U32.AND P0, PT, R11.reuse, 0x8, PT ;  /* 0x000000080b00780c */ /* 0x040fe40003f06070 */
[----:B------:R-:W-:Y:S02]  /*11d0*/  LOP3.LUT R10, R11, 0x7, RZ, 0xc0, !PT ;  /* 0x000000070b0a7812 */ /* 0x000fe400078ec0ff */
[----:B------:R-:W-:Y:S02]  /*11e0*/  MOV R9, RZ ;  /* 0x000000ff00097202 */ /* 0x000fe40000000f00 */
[----:B------:R-:W-:-:S07]  /*11f0*/  ISETP.NE.AND P1, PT, R10, RZ, PT ;  /* 0x000000ff0a00720c */ /* 0x000fce0003f25270 */
[----:B------:R-:W-:Y:S06]  /*1200*/  @!P0 BRA `(.L_x_9) ;  /* 0x0000000000f48947 */ /* 0x000fec0003800000 */
[----:B------:R-:W-:Y:S01]  /*1210*/  LOP3.LUT R9, R11, 0x7ffffff8, RZ, 0xc0, !PT ;  /* 0x7ffffff80b097812 */ /* 0x000fe200078ec0ff */
[----:B------:R-:W-:-:S07]  /*1220*/  IMAD.MOV.U32 R8, RZ, RZ, RZ ;  /* 0x000000ffff087224 */ /* 0x000fce00078e00ff */
.L_x_10:
[----:B0-----:R-:W0:Y:S01]  /*1230*/  LDC.64 R52, c[0x0][0x3b0] ;  /* 0x0000ec00ff347b82 */ /* 0x001e220000000a00 */
[----:B------:R-:W-:-:S04]  /*1240*/  IMAD R29, R8, 0x3, RZ ;  /* 0x00000003081d7824 */ /* 0x000fc800078e02ff */
[C---:B------:R-:W-:Y:S02]  /*1250*/  VIADD R33, R29.reuse, 0x9 ;  /* 0x000000091d217836 */ /* 0x040fe40000000000 */
[C---:B------:R-:W-:Y:S02]  /*1260*/  VIADD R13, R29.reuse, 0x12 ;  /* 0x000000121d0d7836 */ /* 0x040fe40000000000 */
[----:B0-----:R-:W-:-:S04]  /*1270*/  IMAD.WIDE.U32 R28, R29, 0x8, R52 ;  /* 0x000000081d1c7825 */ /* 0x001fc800078e0034 */
[--C-:B------:R-:W-:Y:S01]  /*1280*/  IMAD.WIDE.U32 R32, R33, 0x8, R52.reuse ;  /* 0x0000000821207825 */ /* 0x100fe200078e0034 */
[----:B------:R-:W2:Y:S03]  /*1290*/  LDG.E.64 R14, desc[UR12][R28.64+0x8] ;  /* 0x0000080c1c0e7981 */ /* 0x000ea6000c1e1b00 */
[----:B------:R-:W-:Y:S01]  /*12a0*/  IMAD.WIDE.U32 R52, R13, 0x8, R52 ;  /* 0x000000080d347825 */ /* 0x000fe200078e0034 */
[----:B------:R-:W3:Y:S04]  /*12b0*/  LDG.E.64 R16, desc[UR12][R28.64+0x10] ;  /* 0x0000100c1c107981 */ /* 0x000ee8000c1e1b00 */
[----:B------:R-:W4:Y:S04]  /*12c0*/  LDG.E.64 R12, desc[UR12][R28.64] ;  /* 0x0000000c1c0c7981 */ /* 0x000f28000c1e1b00 */
[----:B------:R-:W5:Y:S04]  /*12d0*/  LDG.E.64 R18, desc[UR12][R28.64+0x18] ;  /* 0x0000180c1c127981 */ /* 0x000f68000c1e1b00 */
        /* <DEDUP_REMOVED lines=19> */
[----:B------:R-:W5:Y:S01]  /*1410*/  LDG.E.64 R62, desc[UR12][R52.64+0x28] ;  /* 0x0000280c343e7981 */ /* 0x000f62000c1e1b00 */
[----:B------:R-:W-:-:S02]  /*1420*/  IMAD R65, R8, 0x18, R6 ;  /* 0x0000001808417824 */ /* 0x000fc400078e0206 */
[----:B------:R-:W-:-:S05]  /*1430*/  VIADD R8, R8, 0x8 ;  /* 0x0000000808087836 */ /* 0x000fca0000000000 */
[----:B------:R-:W-:Y:S01]  /*1440*/  ISETP.NE.AND P0, PT, R8, R9, PT ;  /* 0x000000090800720c */ /* 0x000fe20003f05270 */
[----:B--2---:R0:W-:Y:S04]  /*1450*/  STS.64 [R65+0x8], R14 ;  /* 0x0000080e41007388 */ /* 0x0041e80000000a00 */
[----:B---3--:R0:W-:Y:S04]  /*1460*/  STS.64 [R65+0x10], R16 ;  /* 0x0000101041007388 */ /* 0x0081e80000000a00 */
[----:B----4-:R0:W-:Y:S04]  /*1470*/  STS.64 [R65], R12 ;  /* 0x0000000c41007388 */ /* 0x0101e80000000a00 */
[----:B-----5:R0:W-:Y:S04]  /*1480*/  STS.64 [R65+0x18], R18 ;  /* 0x0000181241007388 */ /* 0x0201e80000000a00 */
[----:B------:R0:W-:Y:S04]  /*1490*/  STS.64 [R65+0x20], R20 ;  /* 0x0000201441007388 */ /* 0x0001e80000000a00 */
        /* <DEDUP_REMOVED lines=18> */
[----:B------:R0:W-:Y:S01]  /*15c0*/  STS.64 [R65+0xb8], R62 ;  /* 0x0000b83e41007388 */ /* 0x0001e20000000a00 */
[----:B------:R-:W-:Y:S05]  /*15d0*/  @P0 BRA `(.L_x_10) ;  /* 0xfffffffc00140947 */ /* 0x000fea000383ffff */
.L_x_9:
[----:B------:R-:W-:Y:S05]  /*15e0*/  @!P1 BRA `(.L_x_1) ;  /* 0x0000000400109947 */ /* 0x000fea0003800000 */
[----:B------:R-:W-:Y:S02]  /*15f0*/  ISETP.GE.U32.AND P0, PT, R10, 0x4, PT ;  /* 0x000000040a00780c */ /* 0x000fe40003f06070 */
[----:B------:R-:W-:-:S04]  /*1600*/  LOP3.LUT R8, R11, 0x3, RZ, 0xc0, !PT ;  /* 0x000000030b087812 */ /* 0x000fc800078ec0ff */
[----:B------:R-:W-:-:S07]  /*1610*/  ISETP.NE.AND P1, PT, R8, RZ, PT ;  /* 0x000000ff0800720c */ /* 0x000fce0003f25270 */
[----:B------:R-:W-:Y:S06]  /*1620*/  @!P0 BRA `(.L_x_11) ;  /* 0x00000000007c8947 */ /* 0x000fec0003800000 */
[----:B------:R-:W1:Y:S01]  /*1630*/  LDC.64 R32, c[0x0][0x3b0] ;  /* 0x0000ec00ff207b82 */ /* 0x000e620000000a00 */
[----:B0-----:R-:W-:-:S05]  /*1640*/  IMAD R13, R9, 0x3, RZ ;  /* 0x00000003090d7824 */ /* 0x001fca00078e02ff */
[C---:B------:R-:W-:Y:S01]  /*1650*/  IADD3 R15, PT, PT, R13.reuse, 0x9, RZ ;  /* 0x000000090d0f7810 */ /* 0x040fe20007ffe0ff */
[----:B-1----:R-:W-:-:S04]  /*1660*/  IMAD.WIDE.U32 R12, R13, 0x8, R32 ;  /* 0x000000080d0c7825 */ /* 0x002fc800078e0020 */
[----:B------:R-:W-:Y:S01]  /*1670*/  IMAD.WIDE.U32 R32, R15, 0x8, R32 ;  /* 0x000000080f207825 */ /* 0x000fe200078e0020 */
[----:B------:R-:W2:Y:S04]  /*1680*/  LDG.E.64 R16, desc[UR12][R12.64+0x8] ;  /* 0x0000080c0c107981 */ /* 0x000ea8000c1e1b00 */
        /* <DEDUP_REMOVED lines=12> */
[----:B------:R-:W-:-:S03]  /*1750*/  VIADD R9, R9, 0x4 ;  /* 0x0000000409097836 */ /* 0x000fc60000000000 */
[----:B--2---:R1:W-:Y:S04]  /*1760*/  STS.64 [R41+0x8], R16 ;  /* 0x0000081029007388 */ /* 0x0043e80000000a00 */
[----:B---3--:R1:W-:Y:S04]  /*1770*/  STS.64 [R41], R14 ;  /* 0x0000000e29007388 */ /* 0x0083e80000000a00 */
[----:B----4-:R1:W-:Y:S04]  /*1780*/  STS.64 [R41+0x10], R18 ;  /* 0x0000101229007388 */ /* 0x0103e80000000a00 */
        /* <DEDUP_REMOVED lines=8> */
[----:B------:R1:W-:Y:S02]  /*1810*/  STS.64 [R41+0x40], R30 ;  /* 0x0000401e29007388 */ /* 0x0003e40000000a00 */
.L_x_11:
[----:B------:R-:W-:Y:S05]  /*1820*/  @!P1 BRA `(.L_x_1) ;  /* 0x0000000000809947 */ /* 0x000fea0003800000 */
[----:B------:R-:W-:Y:S02]  /*1830*/  ISETP.NE.AND P0, PT, R8, 0x1, PT ;  /* 0x000000010800780c */ /* 0x000fe40003f05270 */
[----:B------:R-:W-:-:S04]  /*1840*/  LOP3.LUT R8, R11, 0x1, RZ, 0xc0, !PT ;  /* 0x000000010b087812 */ /* 0x000fc800078ec0ff */
[----:B------:R-:W-:-:S07]  /*1850*/  ISETP.NE.U32.AND P1, PT, R8, 0x1, PT ;  /* 0x000000010800780c */ /* 0x000fce0003f25070 */
[----:B0-----:R-:W0:Y:S01]  /*1860*/  @P0 LDC.64 R12, c[0x0][0x3b0] ;  /* 0x0000ec00ff0c0b82 */ /* 0x001e220000000a00 */
[C---:B-1----:R-:W-:Y:S02]  /*1870*/  @P0 IMAD R29, R9.reuse, 0x3, RZ ;  /* 0x00000003091d0824 */ /* 0x042fe400078e02ff */
[C---:B------:R-:W-:Y:S02]  /*1880*/  @P0 IMAD R37, R9.reuse, 0x18, R6 ;  /* 0x0000001809250824 */ /* 0x040fe400078e0206 */
[----:B------:R-:W-:Y:S02]  /*1890*/  @P0 VIADD R9, R9, 0x2 ;  /* 0x0000000209090836 */ /* 0x000fe40000000000 */
[----:B------:R-:W-:Y:S01]  /*18a0*/  @P0 VIADD R15, R29, 0x3 ;  /* 0x000000031d0f0836 */ /* 0x000fe20000000000 */
[----:B------:R-:W1:Y:S01]  /*18b0*/  @!P1 LDC.64 R20, c[0x0][0x3b0] ;  /* 0x0000ec00ff149b82 */ /* 0x000e620000000a00 */
[----:B------:R-:W-:Y:S02]  /*18c0*/  @!P1 IMAD R17, R9, 0x3, RZ ;  /* 0x0000000309119824 */ /* 0x000fe400078e02ff */
[----:B0-----:R-:W-:-:S04]  /*18d0*/  @P0 IMAD.WIDE.U32 R28, R29, 0x8, R12 ;  /* 0x000000081d1c0825 */ /* 0x001fc800078e000c */
[----:B------:R-:W-:Y:S01]  /*18e0*/  @P0 IMAD.WIDE.U32 R12, R15, 0x8, R12 ;  /* 0x000000080f0c0825 */ /* 0x000fe200078e000c */
[----:B------:R-:W2:Y:S03]  /*18f0*/  @P0 LDG.E.64 R30, desc[UR12][R28.64] ;  /* 0x0000000c1c1e0981 */ /* 0x000ea6000c1e1b00 */
[----:B-1----:R-:W-:Y:S01]  /*1900*/  @!P1 IMAD.WIDE.U32 R20, R17, 0x8, R20 ;  /* 0x0000000811149825 */ /* 0x002fe200078e0014 */
[----:B------:R-:W3:Y:S04]  /*1910*/  @P0 LDG.E.64 R32, desc[UR12][R28.64+0x8] ;  /* 0x0000080c1c200981 */ /* 0x000ee8000c1e1b00 */
[----:B------:R-:W4:Y:S04]  /*1920*/  @P0 LDG.E.64 R34, desc[UR12][R28.64+0x10] ;  /* 0x0000100c1c220981 */ /* 0x000f28000c1e1b00 */
[----:B------:R-:W5:Y:S04]  /*1930*/  @P0 LDG.E.64 R14, desc[UR12][R12.64] ;  /* 0x0000000c0c0e0981 */ /* 0x000f68000c1e1b00 */
[----:B------:R-:W5:Y:S04]  /*1940*/  @P0 LDG.E.64 R16, desc[UR12][R12.64+0x8] ;  /* 0x0000080c0c100981 */ /* 0x000f68000c1e1b00 */
[----:B------:R-:W5:Y:S04]  /*1950*/  @P0 LDG.E.64 R18, desc[UR12][R12.64+0x10] ;  /* 0x0000100c0c120981 */ /* 0x000f68000c1e1b00 */
[----:B------:R-:W5:Y:S04]  /*1960*/  @!P1 LDG.E.64 R22, desc[UR12][R20.64] ;  /* 0x0000000c14169981 */ /* 0x000f68000c1e1b00 */
[----:B------:R-:W5:Y:S04]  /*1970*/  @!P1 LDG.E.64 R24, desc[UR12][R20.64+0x8] ;  /* 0x0000080c14189981 */ /* 0x000f68000c1e1b00 */
[----:B------:R-:W5:Y:S01]  /*1980*/  @!P1 LDG.E.64 R26, desc[UR12][R20.64+0x10] ;  /* 0x0000100c141a9981 */ /* 0x000f62000c1e1b00 */
[----:B------:R-:W-:-:S03]  /*1990*/  @!P1 IMAD R9, R9, 0x18, R6 ;  /* 0x0000001809099824 */ /* 0x000fc600078e0206 */
[----:B--2---:R2:W-:Y:S04]  /*19a0*/  @P0 STS.64 [R37], R30 ;  /* 0x0000001e25000388 */ /* 0x0045e80000000a00 */
[----:B---3--:R2:W-:Y:S04]  /*19b0*/  @P0 STS.64 [R37+0x8], R32 ;  /* 0x0000082025000388 */ /* 0x0085e80000000a00 */
[----:B----4-:R2:W-:Y:S04]  /*19c0*/  @P0 STS.64 [R37+0x10], R34 ;  /* 0x0000102225000388 */ /* 0x0105e80000000a00 */
[----:B-----5:R2:W-:Y:S04]  /*19d0*/  @P0 STS.64 [R37+0x18], R14 ;  /* 0x0000180e25000388 */ /* 0x0205e80000000a00 */
[----:B------:R2:W-:Y:S04]  /*19e0*/  @P0 STS.64 [R37+0x20], R16 ;  /* 0x0000201025000388 */ /* 0x0005e80000000a00 */
[----:B------:R2:W-:Y:S04]  /*19f0*/  @P0 STS.64 [R37+0x28], R18 ;  /* 0x0000281225000388 */ /* 0x0005e80000000a00 */
[----:B------:R2:W-:Y:S04]  /*1a00*/  @!P1 STS.64 [R9], R22 ;  /* 0x0000001609009388 */ /* 0x0005e80000000a00 */
[----:B------:R2:W-:Y:S04]  /*1a10*/  @!P1 STS.64 [R9+0x8], R24 ;  /* 0x0000081809009388 */ /* 0x0005e80000000a00 */
[----:B------:R2:W-:Y:S02]  /*1a20*/  @!P1 STS.64 [R9+0x10], R26 ;  /* 0x0000101a09009388 */ /* 0x0005e40000000a00 */
.L_x_1:
[----:B------:R-:W-:Y:S05]  /*1a30*/  BSYNC.RECONVERGENT B0 ;  /* 0x0000000000007941 */ /* 0x000fea0003800200 */
.L_x_0:
[----:B------:R-:W3:Y:S01]  /*1a40*/  LDCU UR6, c[0x0][0x384] ;  /* 0x00007080ff0677ac */ /* 0x000ee20008000800 */
[----:B------:R-:W-:Y:S01]  /*1a50*/  BAR.SYNC.DEFER_BLOCKING 0x0 ;  /* 0x0000000000007b1d */ /* 0x000fe20000010000 */
[----:B---3--:R-:W-:-:S13]  /*1a60*/  ISETP.GE.AND P0, PT, R7, UR6, PT ;  /* 0x0000000607007c0c */ /* 0x008fda000bf06270 */
[----:B------:R-:W-:Y:S05]  /*1a70*/  @P0 EXIT ;  /* 0x000000000000094d */ /* 0x000fea0003800000 */
[----:B012---:R-:W0:Y:S01]  /*1a80*/  LDC R19, c[0x0][0x388] ;  /* 0x0000e200ff137b82 */ /* 0x007e220000000800 */
[----:B------:R-:W1:Y:S01]  /*1a90*/  LDCU UR5, c[0x0][0x374] ;  /* 0x00006e80ff0577ac */ /* 0x000e620008000800 */
[----:B------:R-:W-:Y:S01]  /*1aa0*/  ISETP.GT.AND P0, PT, R11, RZ, PT ;  /* 0x000000ff0b00720c */ /* 0x000fe20003f04270 */
[----:B------:R-:W0:Y:S01]  /*1ab0*/  LDCU UR7, c[0x0][0x394] ;  /* 0x00007280ff0777ac */ /* 0x000e220008000800 */
[----:B------:R-:W2:Y:S01]  /*1ac0*/  LDCU UR6, c[0x0][0x370] ;  /* 0x00006e00ff0677ac */ /* 0x000ea20008000800 */
[----:B------:R-:W3:Y:S01]  /*1ad0*/  LDCU UR15, c[0x0][0x394] ;  /* 0x00007280ff0f77ac */ /* 0x000ee20008000800 */
[----:B------:R-:W4:Y:S01]  /*1ae0*/  LDCU UR18, c[0x0][0x394] ;  /* 0x00007280ff1277ac */ /* 0x000f220008000800 */
[----:B-1----:R-:W-:Y:S02]  /*1af0*/  IMAD R18, R4, UR5, RZ ;  /* 0x0000000504127c24 */ /* 0x002fe4000f8e02ff */
[----:B0-----:R-:W-:Y:S02]  /*1b00*/  IMAD R19, R19, UR7, RZ ;  /* 0x0000000713137c24 */ /* 0x001fe4000f8e02ff */
[----:B--2---:R-:W-:-:S04]  /*1b10*/  IMAD R2, R2, UR6, RZ ;  /* 0x0000000602027c24 */ /* 0x004fc8000f8e02ff */
[----:B---34-:R-:W-:Y:S05]  /*1b20*/  @P0 BRA `(.L_x_12) ;  /* 0x0000000000740947 */ /* 0x018fea0003800000 */
.L_x_16:
[----:B------:R-:W0:Y:S01]  /*1b30*/  LDC R6, c[0x0][0x390] ;  /* 0x0000e400ff067b82 */ /* 0x000e220000000800 */
[----:B------:R-:W-:Y:S01]  /*1b40*/  BSSY.RECONVERGENT B0, `(.L_x_13) ;  /* 0x0000016000007945 */ /* 0x000fe20003800200 */
[----:B0-----:R-:W-:-:S13]  /*1b50*/  ISETP.GE.AND P0, PT, R3, R6, PT ;  /* 0x000000060300720c */ /* 0x001fda0003f06270 */
[----:B-1----:R-:W-:Y:S05]  /*1b60*/  @P0 BRA `(.L_x_14) ;  /* 0x00000000004c0947 */ /* 0x002fea0003800000 */
[----:B------:R-:W0:Y:S01]  /*1b70*/  LDC.64 R16, c[0x0][0x3d8] ;  /* 0x0000f600ff107b82 */ /* 0x000e220000000a00 */
[----:B------:R-:W-:-:S07]  /*1b80*/  IMAD.MOV.U32 R0, RZ, RZ, R3 ;  /* 0x000000ffff007224 */ /* 0x000fce00078e0003 */
.L_x_15:
[----:B-1----:R-:W-:-:S04]  /*1b90*/  IMAD R5, R7, UR15, R0 ;  /* 0x0000000f07057c24 */ /* 0x002fc8000f8e0200 */
[----:B0-----:R-:W-:-:S05]  /*1ba0*/  IMAD.WIDE R4, R5, 0x8, R16 ;  /* 0x0000000805047825 */ /* 0x001fca00078e0210 */
[----:B------:R1:W-:Y:S01]  /*1bb0*/  STG.E.64 desc[UR12][R4.64], RZ ;  /* 0x000000ff04007986 */ /* 0x0003e2000c101b0c */
[----:B------:R-:W-:-:S05]  /*1bc0*/  IMAD.WIDE R8, R19, 0x8, R4 ;  /* 0x0000000813087825 */ /* 0x000fca00078e0204 */
[----:B------:R1:W-:Y:S01]  /*1bd0*/  STG.E.64 desc[UR12][R8.64], RZ ;  /* 0x000000ff08007986 */ /* 0x0003e2000c101b0c */
[----:B------:R-:W-:-:S05]  /*1be0*/  IMAD.WIDE R10, R19, 0x8, R8 ;  /* 0x00000008130a7825 */ /* 0x000fca00078e0208 */
[----:B------:R1:W-:Y:S04]  /*1bf0*/  STG.E.64 desc[UR12][R10.64], RZ ;  /* 0x000000ff0a007986 */ /* 0x0003e8000c101b0c */
[----:B------:R-:W2:Y:S04]  /*1c00*/  LDG.E.64 R14, desc[UR12][R8.64] ;  /* 0x0000000c080e7981 */ /* 0x000ea8000c1e1b00 */
[----:B------:R-:W3:Y:S01]  /*1c10*/  LDG.E.64 R12, desc[UR12][R4.64] ;  /* 0x0000000c040c7981 */ /* 0x000ee2000c1e1b00 */
[----:B------:R-:W-:-:S04]  /*1c20*/  IADD3 R0, PT, PT, R18, R0, RZ ;  /* 0x0000000012007210 */ /* 0x000fc80007ffe0ff */
[----:B------:R-:W-:Y:S01]  /*1c30*/  ISETP.GE.AND P0, PT, R0, R6, PT ;  /* 0x000000060000720c */ /* 0x000fe20003f06270 */
[----:B--2---:R-:W-:-:S08]  /*1c40*/  DMUL R14, R14, R14 ;  /* 0x0000000e0e0e7228 */ /* 0x004fd00000000000 */
[----:B---3--:R-:W-:Y:S01]  /*1c50*/  DFMA R14, R12, R12, R14 ;  /* 0x0000000c0c0e722b */ /* 0x008fe2000000000e */
[----:B------:R-:W-:-:S07]  /*1c60*/  IMAD.WIDE R12, R19, 0x8, R10 ;  /* 0x00000008130c7825 */ /* 0x000fce00078e020a */
[----:B------:R-:W-:-:S07]  /*1c70*/  DMUL R14, R14, -0.5 ;  /* 0xbfe000000e0e7828 */ /* 0x000fce0000000000 */
[----:B------:R1:W-:Y:S01]  /*1c80*/  STG.E.64 desc[UR12][R12.64], R14 ;  /* 0x0000000e0c007986 */ /* 0x0003e2000c101b0c */
[----:B------:R-:W-:Y:S05]  /*1c90*/  @!P0 BRA `(.L_x_15) ;  /* 0xfffffffc00bc8947 */ /* 0x000fea000383ffff */
.L_x_14:
[----:B------:R-:W-:Y:S05]  /*1ca0*/  BSYNC.RECONVERGENT B0 ;  /* 0x0000000000007941 */ /* 0x000fea0003800200 */
.L_x_13:
[----:B------:R-:W0:Y:S01]  /*1cb0*/  LDCU UR5, c[0x0][0x384] ;  /* 0x00007080ff0577ac */ /* 0x000e220008000800 */
[----:B------:R-:W-:-:S05]  /*1cc0*/  IMAD.IADD R7, R2, 0x1, R7 ;  /* 0x0000000102077824 */ /* 0x000fca00078e0207 */
[----:B0-----:R-:W-:-:S13]  /*1cd0*/  ISETP.GE.AND P0, PT, R7, UR5, PT ;  /* 0x0000000507007c0c */ /* 0x001fda000bf06270 */
[----:B------:R-:W-:Y:S05]  /*1ce0*/  @!P0 BRA `(.L_x_16) ;  /* 0xfffffffc00908947 */ /* 0x000fea000383ffff */
[----:B------:R-:W-:Y:S05]  /*1cf0*/  EXIT ;  /* 0x000000000000794d */ /* 0x000fea0003800000 */
.L_x_12:
[----:B------:R-:W-:-:S13]  /*1d00*/  ISETP.GT.AND P0, PT, R0, RZ, PT ;  /* 0x000000ff0000720c */ /* 0x000fda0003f04270 */
[----:B------:R-:W-:Y:S05]  /*1d10*/  @P0 BRA `(.L_x_17) ;  /* 0x0000000000740947 */ /* 0x000fea0003800000 */
.L_x_21:
[----:B------:R-:W0:Y:S01]  /*1d20*/  LDC R6, c[0x0][0x390] ;  /* 0x0000e400ff067b82 */ /* 0x000e220000000800 */
[----:B------:R-:W-:Y:S01]  /*1d30*/  BSSY.RECONVERGENT B0, `(.L_x_18) ;  /* 0x0000016000007945 */ /* 0x000fe20003800200 */
[----:B0-----:R-:W-:-:S13]  /*1d40*/  ISETP.GE.AND P0, PT, R3, R6, PT ;  /* 0x000000060300720c */ /* 0x001fda0003f06270 */
[----:B-1----:R-:W-:Y:S05]  /*1d50*/  @P0 BRA `(.L_x_19) ;  /* 0x00000000004c0947 */ /* 0x002fea0003800000 */
[----:B------:R-:W0:Y:S01]  /*1d60*/  LDC.64 R16, c[0x0][0x3d8] ;  /* 0x0000f600ff107b82 */ /* 0x000e220000000a00 */
[----:B------:R-:W-:-:S07]  /*1d70*/  IMAD.MOV.U32 R0, RZ, RZ, R3 ;  /* 0x000000ffff007224 */ /* 0x000fce00078e0003 */
.L_x_20:
        /* <DEDUP_REMOVED lines=9> */
[----:B------:R-:W-:-:S05]  /*1e10*/  IMAD.IADD R0, R18, 0x1, R0 ;  /* 0x0000000112007824 */ /* 0x000fca00078e0200 */
[----:B------:R-:W-:Y:S01]  /*1e20*/  ISETP.GE.AND P0, PT, R0, R6, PT ;  /* 0x000000060000720c */ /* 0x000fe20003f06270 */
[----:B--2---:R-:W-:-:S08]  /*1e30*/  DMUL R14, R14, R14 ;  /* 0x0000000e0e0e7228 */ /* 0x004fd00000000000 */
[----:B---3--:R-:W-:Y:S01]  /*1e40*/  DFMA R14, R12, R12, R14 ;  /* 0x0000000c0c0e722b */ /* 0x008fe2000000000e */
[----:B------:R-:W-:-:S07]  /*1e50*/  IMAD.WIDE R12, R19, 0x8, R10 ;  /* 0x00000008130c7825 */ /* 0x000fce00078e020a */
[----:B------:R-:W-:-:S07]  /*1e60*/  DMUL R14, R14, -0.5 ;  /* 0xbfe000000e0e7828 */ /* 0x000fce0000000000 */
[----:B------:R1:W-:Y:S01]  /*1e70*/  STG.E.64 desc[UR12][R12.64], R14 ;  /* 0x0000000e0c007986 */ /* 0x0003e2000c101b0c */
[----:B------:R-:W-:Y:S05]  /*1e80*/  @!P0 BRA `(.L_x_20) ;  /* 0xfffffffc00bc8947 */ /* 0x000fea000383ffff */
.L_x_19:
[----:B------:R-:W-:Y:S05]  /*1e90*/  BSYNC.RECONVERGENT B0 ;  /* 0x0000000000007941 */ /* 0x000fea0003800200 */
.L_x_18:
[----:B------:R-:W0:Y:S01]  /*1ea0*/  LDCU UR5, c[0x0][0x384] ;  /* 0x00007080ff0577ac */ /* 0x000e220008000800 */
[----:B------:R-:W-:-:S05]  /*1eb0*/  IMAD.IADD R7, R2, 0x1, R7 ;  /* 0x0000000102077824 */ /* 0x000fca00078e0207 */
[----:B0-----:R-:W-:-:S13]  /*1ec0*/  ISETP.GE.AND P0, PT, R7, UR5, PT ;  /* 0x0000000507007c0c */ /* 0x001fda000bf06270 */
[----:B------:R-:W-:Y:S05]  /*1ed0*/  @!P0 BRA `(.L_x_21) ;  /* 0xfffffffc00908947 */ /* 0x000fea000383ffff */
[----:B------:R-:W-:Y:S05]  /*1ee0*/  EXIT ;  /* 0x000000000000794d */ /* 0x000fea0003800000 */
.L_x_17:
[----:B------:R-:W-:-:S07]  /*1ef0*/  IMAD R5, R4, UR14, R5 ;  /* 0x0000000e04057c24 */ /* 0x000fce000f8e0205 */
.L_x_64:
[----:B------:R-:W0:Y:S01]  /*1f00*/  LDCU UR5, c[0x0][0x390] ;  /* 0x00007200ff0577ac */ /* 0x000e220008000800 */
[----:B------:R-:W-:Y:S01]  /*1f10*/  BSSY.RECONVERGENT B0, `(.L_x_22) ;  /* 0x0000219000007945 */ /* 0x000fe20003800200 */
[----:B0-----:R-:W-:-:S13]  /*1f20*/  ISETP.GE.AND P0, PT, R5, UR5, PT ;  /* 0x0000000505007c0c */ /* 0x001fda000bf06270 */
[----:B-1----:R-:W-:Y:S05]  /*1f30*/  @P0 BRA `(.L_x_23) ;  /* 0x0000002000580947 */ /* 0x002fea0003800000 */
[----:B------:R-:W0:Y:S01]  /*1f40*/  LDCU UR5, c[0x0][0x380] ;  /* 0x00007000ff0577ac */ /* 0x000e220008000800 */
[----:B------:R-:W1:Y:S01]  /*1f50*/  LDC.64 R2, c[0x0][0x3a0] ;  /* 0x0000e800ff027b82 */ /* 0x000e620000000a00 */
[----:B0-----:R-:W-:-:S05]  /*1f60*/  IADD3 R0, PT, PT, R7, UR5, RZ ;  /* 0x0000000507007c10 */ /* 0x001fca000fffe0ff */
[----:B------:R-:W-:-:S04]  /*1f70*/  IMAD R9, R0, 0x3, RZ ;  /* 0x0000000300097824 */ /* 0x000fc800078e02ff */
[----:B-1----:R-:W-:-:S05]  /*1f80*/  IMAD.WIDE R2, R9, 0x8, R2 ;  /* 0x0000000809027825 */ /* 0x002fca00078e0202 */
[----:B------:R0:W5:Y:S04]  /*1f90*/  LDG.E.64 R8, desc[UR12][R2.64] ;  /* 0x0000000c02087981 */ /* 0x000168000c1e1b00 */
[----:B------:R0:W5:Y:S04]  /*1fa0*/  LDG.E.64 R10, desc[UR12][R2.64+0x8] ;  /* 0x0000080c020a7981 */ /* 0x000168000c1e1b00 */
[----:B------:R0:W5:Y:S01]  /*1fb0*/  LDG.E.64 R12, desc[UR12][R2.64+0x10] ;  /* 0x0000100c020c7981 */ /* 0x000162000c1e1b00 */
[----:B------:R-:W-:-:S07]  /*1fc0*/  IMAD.MOV.U32 R4, RZ, RZ, R5 ;  /* 0x000000ffff047224 */ /* 0x000fce00078e0005 */
.L_x_63:
[----:B-1----:R-:W1:Y:S01]  /*1fd0*/  LDC.64 R14, c[0x0][0x3d8] ;  /* 0x0000f600ff0e7b82 */ /* 0x002e620000000a00 */
[----:B------:R-:W0:Y:S07]  /*1fe0*/  LDCU UR5, c[0x0][0x394] ;  /* 0x00007280ff0577ac */ /* 0x000e2e0008000800 */
[----:B------:R-:W2:Y:S08]  /*1ff0*/  LDC.64 R16, c[0x0][0x388] ;  /* 0x0000e200ff107b82 */ /* 0x000eb00000000a00 */
[----:B------:R-:W3:Y:S01]  /*2000*/  LDC.64 R26, c[0x0][0x3a8] ;  /* 0x0000ea00ff1a7b82 */ /* 0x000ee20000000a00 */
[----:B0-----:R-:W-:-:S04]  /*2010*/  IMAD R3, R7, UR5, R4 ;  /* 0x0000000507037c24 */ /* 0x001fc8000f8e0204 */
[----:B-1----:R-:W-:-:S05]  /*2020*/  IMAD.WIDE R14, R3, 0x8, R14 ;  /* 0x00000008030e7825 */ /* 0x002fca00078e020e */
[----:B------:R-:W-:Y:S01]  /*2030*/  STG.E.64 desc[UR12][R14.64], RZ ;  /* 0x000000ff0e007986 */ /* 0x000fe2000c101b0c */
[----:B--2---:R-:W-:Y:S02]  /*2040*/  IMAD R23, R16, UR5, RZ ;  /* 0x0000000510177c24 */ /* 0x004fe4000f8e02ff */
[----:B------:R-:W-:Y:S02]  /*2050*/  IMAD.IADD R0, R4, 0x1, R17 ;  /* 0x0000000104007824 */ /* 0x000fe400078e0211 */
[----:B------:R-:W-:-:S04]  /*2060*/  IMAD.WIDE R2, R23, 0x8, R14 ;  /* 0x0000000817027825 */ /* 0x000fc800078e020e */
[----:B------:R-:W-:Y:S01]  /*2070*/  IMAD R17, R0, 0x3, RZ ;  /* 0x0000000300117824 */ /* 0x000fe200078e02ff */
[----:B------:R-:W-:Y:S01]  /*2080*/  STG.E.64 desc[UR12][R2.64], RZ ;  /* 0x000000ff02007986 */ /* 0x000fe2000c101b0c */
[----:B------:R-:W-:-:S04]  /*2090*/  IMAD.WIDE R22, R23, 0x8, R2 ;  /* 0x0000000817167825 */ /* 0x000fc800078e0202 */
[----:B---3--:R-:W-:Y:S01]  /*20a0*/  IMAD.WIDE R26, R17, 0x8, R26 ;  /* 0x00000008111a7825 */ /* 0x008fe200078e021a */
[----:B------:R0:W-:Y:S04]  /*20b0*/  STG.E.64 desc[UR12][R22.64], RZ ;  /* 0x000000ff16007986 */ /* 0x0001e8000c101b0c */
[----:B------:R-:W2:Y:S04]  /*20c0*/  LDG.E.64 R16, desc[UR12][R26.64+0x8] ;  /* 0x0000080c1a107981 */ /* 0x000ea8000c1e1b00 */
[----:B------:R-:W3:Y:S04]  /*20d0*/  LDG.E.64 R18, desc[UR12][R26.64] ;  /* 0x0000000c1a127981 */ /* 0x000ee8000c1e1b00 */
[----:B------:R1:W4:Y:S01]  /*20e0*/  LDG.E.64 R20, desc[UR12][R26.64+0x10] ;  /* 0x0000100c1a147981 */ /* 0x000322000c1e1b00 */
[----:B------:R-:W-:Y:S01]  /*20f0*/  UMOV UR6, 0x9ee75616 ;  /* 0x9ee7561600067882 */ /* 0x000fe20000000000 */
[----:B------:R-:W-:Y:S01]  /*2100*/  UMOV UR7, 0x3cd203af ;  /* 0x3cd203af00077882 */ /* 0x000fe20000000000 */
[----:B------:R-:W-:Y:S01]  /*2110*/  BSSY.RECONVERGENT B1, `(.L_x_24) ;  /* 0x0000055000017945 */ /* 0x000fe20003800200 */
[----:B0-----:R-:W-:-:S02]  /*2120*/  CS2R R22, SRZ ;  /* 0x0000000000167805 */ /* 0x001fc4000001ff00 */
[----:B------:R-:W-:Y:S02]  /*2130*/  CS2R R28, SRZ ;  /* 0x00000000001c7805 */ /* 0x000fe4000001ff00 */
[----:B-1----:R-:W-:Y:S01]  /*2140*/  CS2R R26, SRZ ;  /* 0x00000000001a7805 */ /* 0x002fe2000001ff00 */
[----:B--2--5:R-:W-:Y:S02]  /*2150*/  DADD R32, R10, -R16 ;  /* 0x000000000a207229 */ /* 0x024fe40000000810 */
[----:B---3--:R-:W-:-:S06]  /*2160*/  DADD R34, R8, -R18 ;  /* 0x0000000008227229 */ /* 0x008fcc0000000812 */
[----:B------:R-:W-:Y:S02]  /*2170*/  DMUL R24, R32, R32 ;  /* 0x0000002020187228 */ /* 0x000fe40000000000 */
[----:B----4-:R-:W-:-:S06]  /*2180*/  DADD R30, R12, -R20 ;  /* 0x000000000c1e7229 */ /* 0x010fcc0000000814 */
[----:B------:R-:W-:-:S08]  /*2190*/  DFMA R24, R34, R34, R24 ;  /* 0x000000222218722b */ /* 0x000fd00000000018 */
[----:B------:R-:W-:Y:S01]  /*21a0*/  DFMA R56, R30, R30, R24 ;  /* 0x0000001e1e38722b */ /* 0x000fe20000000018 */
[----:B------:R-:W-:-:S07]  /*21b0*/  CS2R R24, SRZ ;  /* 0x0000000000187805 */ /* 0x000fce000001ff00 */
[----:B------:R-:W-:-:S14]  /*21c0*/  DSETP.GT.AND P0, PT, R56, UR6, PT ;  /* 0x0000000638007e2a */ /* 0x000fdc000bf04000 */
[----:B------:R-:W-:Y:S05]  /*21d0*/  @!P0 BRA `(.L_x_25) ;  /* 0x0000000400208947 */ /* 0x000fea0003800000 */
[----:B------:R-:W0:Y:S01]  /*21e0*/  MUFU.RSQ64H R23, R57 ;  /* 0x0000003900177308 */ /* 0x000e220000001c00 */
[----:B------:R-:W-:Y:S01]  /*21f0*/  VIADD R22, R57, 0xfcb00000 ;  /* 0xfcb0000039167836 */ /* 0x000fe20000000000 */
[----:B------:R-:W-:Y:S01]  /*2200*/  MOV R25, 0x3fd80000 ;  /* 0x3fd8000000197802 */ /* 0x000fe20000000f00 */
[----:B------:R-:W-:Y:S01]  /*2210*/  IMAD.MOV.U32 R24, RZ, RZ, 0x0 ;  /* 0x00000000ff187424 */ /* 0x000fe200078e00ff */
[----:B------:R-:W-:Y:S02]  /*2220*/  BSSY.RECONVERGENT B2, `(.L_x_26) ;  /* 0x0000014000027945 */ /* 0x000fe40003800200 */
[----:B------:R-:W-:Y:S01]  /*2230*/  ISETP.GE.U32.AND P0, PT, R22, 0x7ca00000, PT ;  /* 0x7ca000001600780c */ /* 0x000fe20003f06070 */
[----:B0-----:R-:W-:-:S08]  /*2240*/  DMUL R2, R22, R22 ;  /* 0x0000001616027228 */ /* 0x001fd00000000000 */
[----:B------:R-:W-:-:S08]  /*2250*/  DFMA R2, R56, -R2, 1 ;  /* 0x3ff000003802742b */ /* 0x000fd00000000802 */
[----:B------:R-:W-:Y:S02]  /*2260*/  DFMA R24, R2, R24, 0.5 ;  /* 0x3fe000000218742b */ /* 0x000fe40000000018 */
[----:B------:R-:W-:-:S08]  /*2270*/  DMUL R2, R22, R2 ;  /* 0x0000000216027228 */ /* 0x000fd00000000000 */
[----:B------:R-:W-:-:S08]  /*2280*/  DFMA R26, R24, R2, R22 ;  /* 0x00000002181a722b */ /* 0x000fd00000000016 */
[----:B------:R-:W-:Y:S02]  /*2290*/  DMUL R60, R56, R26 ;  /* 0x0000001a383c7228 */ /* 0x000fe40000000000 */
[----:B------:R-:W-:Y:S02]  /*22a0*/  VIADD R25, R27, 0xfff00000 ;  /* 0xfff000001b197836 */ /* 0x000fe40000000000 */
[----:B------:R-:W-:-:S04]  /*22b0*/  IMAD.MOV.U32 R24, RZ, RZ, R26 ;  /* 0x000000ffff187224 */ /* 0x000fc800078e001a */
[----:B------:R-:W-:-:S08]  /*22c0*/  DFMA R58, R60, -R60, R56 ;  /* 0x8000003c3c3a722b */ /* 0x000fd00000000038 */
[----:B------:R-:W-:Y:S01]  /*22d0*/  DFMA R2, R58, R24, R60 ;  /* 0x000000183a02722b */ /* 0x000fe2000000003c */
[----:B------:R-:W-:Y:S10]  /*22e0*/  @!P0 BRA `(.L_x_27) ;  /* 0x00000000001c8947 */ /* 0x000ff40003800000 */
[----:B------:R-:W-:Y:S01]  /*22f0*/  IMAD.MOV.U32 R0, RZ, RZ, R26 ;  /* 0x000000ffff007224 */ /* 0x000fe200078e001a */
[----:B------:R-:W-:Y:S01]  /*2300*/  MOV R63, R25 ;  /* 0x00000019003f7202 */ /* 0x000fe20000000f00 */
[----:B------:R-:W-:Y:S01]  /*2310*/  IMAD.MOV.U32 R62, RZ, RZ, R22 ;  /* 0x000000ffff3e7224 */ /* 0x000fe200078e0016 */
[----:B------:R-:W-:-:S07]  /*2320*/  MOV R2, 0x2340 ;  /* 0x0000234000027802 */ /* 0x000fce0000000f00 */
[----:B------:R-:W-:Y:S05]  /*2330*/  CALL.REL.NOINC `($__internal_2_$__cuda_sm20_dsqrt_rn_f64_mediumpath_v1) ;  /* 0x0000002400807944 */ /* 0x000fea0003c00000 */
[----:B------:R-:W-:Y:S02]  /*2340*/  IMAD.MOV.U32 R2, RZ, RZ, R60 ;  /* 0x000000ffff027224 */ /* 0x000fe400078e003c */
[----:B------:R-:W-:-:S07]  /*2350*/  IMAD.MOV.U32 R3, RZ, RZ, R61 ;  /* 0x000000ffff037224 */ /* 0x000fce00078e003d */
.L_x_27:
[----:B------:R-:W-:Y:S05]  /*2360*/  BSYNC.RECONVERGENT B2 ;  /* 0x0000000000027941 */ /* 0x000fea0003800200 */
.L_x_26:
[----:B------:R-:W-:Y:S01]  /*2370*/  DADD R28, R2, 1 ;  /* 0x3ff00000021c7429 */ /* 0x000fe20000000000 */
[----:B------:R-:W-:Y:S05]  /*2380*/  BSSY.RECONVERGENT B2, `(.L_x_28) ;  /* 0x0000012000027945 */ /* 0x000fea0003800200 */
[----:B------:R-:W0:Y:S04]  /*2390*/  MUFU.RCP64H R23, R29 ;  /* 0x0000001d00177308 */ /* 0x000e280000001800 */
[----:B------:R-:W-:-:S05]  /*23a0*/  VIADD R22, R29, 0x300402 ;  /* 0x003004021d167836 */ /* 0x000fca0000000000 */
[----:B------:R-:W-:Y:S01]  /*23b0*/  FSETP.GEU.AND P0, PT, |R22|, 5.8789094863358348022e-39, PT ;  /* 0x004004021600780b */ /* 0x000fe20003f0e200 */
[----:B0-----:R-:W-:-:S08]  /*23c0*/  DFMA R24, -R28, R22, 1 ;  /* 0x3ff000001c18742b */ /* 0x001fd00000000116 */
[----:B------:R-:W-:-:S08]  /*23d0*/  DFMA R24, R24, R24, R24 ;  /* 0x000000181818722b */ /* 0x000fd00000000018 */
[----:B------:R-:W-:-:S08]  /*23e0*/  DFMA R24, R22, R24, R22 ;  /* 0x000000181618722b */ /* 0x000fd00000000016 */
[----:B------:R-:W-:-:S08]  /*23f0*/  DFMA R26, -R28, R24, 1 ;  /* 0x3ff000001c1a742b */ /* 0x000fd00000000118 */
[----:B------:R-:W-:Y:S01]  /*2400*/  DFMA R22, R24, R26, R24 ;  /* 0x0000001a1816722b */ /* 0x000fe20000000018 */
[----:B------:R-:W-:Y:S10]  /*2410*/  @P0 BRA `(.L_x_29) ;  /* 0x0000000000200947 */ /* 0x000ff40003800000 */
[----:B------:R-:W-:Y:S01]  /*2420*/  LOP3.LUT R0, R29, 0x7fffffff, RZ, 0xc0, !PT ;  /* 0x7fffffff1d007812 */ /* 0x000fe200078ec0ff */
[----:B------:R-:W-:Y:S01]  /*2430*/  IMAD.MOV.U32 R44, RZ, RZ, R28 ;  /* 0x000000ffff2c7224 */ /* 0x000fe200078e001c */
[----:B------:R-:W-:-:S03]  /*2440*/  MOV R45, R29 ;  /* 0x0000001d002d7202 */ /* 0x000fc60000000f00 */
[----:B------:R-:W-:Y:S01]  /*2450*/  VIADD R50, R0, 0xfff00000 ;  /* 0xfff0000000327836 */ /* 0x000fe20000000000 */
[----:B------:R-:W-:-:S07]  /*2460*/  MOV R0, 0x2480 ;  /* 0x0000248000007802 */ /* 0x000fce0000000f00 */
[----:B------:R-:W-:Y:S05]  /*2470*/  CALL.REL.NOINC `($__internal_0_$__cuda_sm20_dblrcp_rn_slowpath_v3) ;  /* 0x0000001c00287944 */ /* 0x000fea0003c00000 */
[----:B------:R-:W-:Y:S02]  /*2480*/  IMAD.MOV.U32 R22, RZ, RZ, R48 ;  /* 0x000000ffff167224 */ /* 0x000fe400078e0030 */
[----:B------:R-:W-:-:S07]  /*2490*/  IMAD.MOV.U32 R23, RZ, RZ, R49 ;  /* 0x000000ffff177224 */ /* 0x000fce00078e0031 */
.L_x_29:
[----:B------:R-:W-:Y:S05]  /*24a0*/  BSYNC.RECONVERGENT B2 ;  /* 0x0000000000027941 */ /* 0x000fea0003800200 */
.L_x_28:
[----:B------:R-:W0:Y:S01]  /*24b0*/  MUFU.RCP64H R25, R3 ;  /* 0x0000000300197308 */ /* 0x000e220000001800 */
[----:B------:R-:W-:Y:S01]  /*24c0*/  IMAD.MOV.U32 R24, RZ, RZ, 0x1 ;  /* 0x00000001ff187424 */ /* 0x000fe200078e00ff */
[C---:B------:R-:W-:Y:S01]  /*24d0*/  DMUL R60, R22.reuse, R22 ;  /* 0x00000016163c7228 */ /* 0x040fe20000000000 */
[----:B------:R-:W-:Y:S01]  /*24e0*/  BSSY.RECONVERGENT B2, `(.L_x_30) ;  /* 0x0000014000027945 */ /* 0x000fe20003800200 */
[----:B------:R-:W-:-:S08]  /*24f0*/  DMUL R22, R22, R2 ;  /* 0x0000000216167228 */ /* 0x000fd00000000000 */
[----:B------:R-:W-:Y:S01]  /*2500*/  FSETP.GEU.AND P1, PT, |R61|, 6.5827683646048100446e-37, PT ;  /* 0x036000003d00780b */ /* 0x000fe20003f2e200 */
[----:B0-----:R-:W-:-:S08]  /*2510*/  DFMA R26, R24, -R2, 1 ;  /* 0x3ff00000181a742b */ /* 0x001fd00000000802 */
[----:B------:R-:W-:-:S08]  /*2520*/  DFMA R26, R26, R26, R26 ;  /* 0x0000001a1a1a722b */ /* 0x000fd0000000001a */
[----:B------:R-:W-:-:S08]  /*2530*/  DFMA R26, R24, R26, R24 ;  /* 0x0000001a181a722b */ /* 0x000fd00000000018 */
[----:B------:R-:W-:-:S08]  /*2540*/  DFMA R24, R26, -R2, 1 ;  /* 0x3ff000001a18742b */ /* 0x000fd00000000802 */
[----:B------:R-:W-:-:S08]  /*2550*/  DFMA R24, R26, R24, R26 ;  /* 0x000000181a18722b */ /* 0x000fd0000000001a */
[----:B------:R-:W-:-:S08]  /*2560*/  DMUL R28, R60, R24 ;  /* 0x000000183c1c7228 */ /* 0x000fd00000000000 */
[----:B------:R-:W-:-:S08]  /*2570*/  DFMA R26, R28, -R2, R60 ;  /* 0x800000021c1a722b */ /* 0x000fd0000000003c */
[----:B------:R-:W-:-:S10]  /*2580*/  DFMA R28, R24, R26, R28 ;  /* 0x0000001a181c722b */ /* 0x000fd4000000001c */
[----:B------:R-:W-:-:S05]  /*2590*/  FFMA R0, RZ, R3, R29 ;  /* 0x00000003ff007223 */ /* 0x000fca000000001d */
[----:B------:R-:W-:-:S13]  /*25a0*/  FSETP.GT.AND P0, PT, |R0|, 1.469367938527859385e-39, PT ;  /* 0x001000000000780b */ /* 0x000fda0003f04200 */
[----:B------:R-:W-:Y:S05]  /*25b0*/  @P0 BRA P1, `(.L_x_31) ;  /* 0x0000000000180947 */ /* 0x000fea0000800000 */
[----:B------:R-:W-:Y:S01]  /*25c0*/  MOV R58, R2 ;  /* 0x00000002003a7202 */ /* 0x000fe20000000f00 */
[----:B------:R-:W-:Y:S01]  /*25d0*/  IMAD.MOV.U32 R59, RZ, RZ, R3 ;  /* 0x000000ffff3b7224 */ /* 0x000fe200078e0003 */
[----:B------:R-:W-:-:S07]  /*25e0*/  MOV R70, 0x2600 ;  /* 0x0000260000467802 */ /* 0x000fce0000000f00 */
[----:B------:R-:W-:Y:S05]  /*25f0*/  CALL.REL.NOINC `($__internal_1_$__cuda_sm20_div_rn_f64_full) ;  /* 0x0000001c00687944 */ /* 0x000fea0003c00000 */
[----:B------:R-:W-:Y:S02]  /*2600*/  IMAD.MOV.U32 R28, RZ, RZ, R64 ;  /* 0x000000ffff1c7224 */ /* 0x000fe400078e0040 */
[----:B------:R-:W-:-:S07]  /*2610*/  IMAD.MOV.U32 R29, RZ, RZ, R65 ;  /* 0x000000ffff1d7224 */ /* 0x000fce00078e0041 */
.L_x_31:
[----:B------:R-:W-:Y:S05]  /*2620*/  BSYNC.RECONVERGENT B2 ;  /* 0x0000000000027941 */ /* 0x000fea0003800200 */
.L_x_30:
[-C--:B------:R-:W-:Y:S02]  /*2630*/  DMUL R24, R34, R28.reuse ;  /* 0x0000001c22187228 */ /* 0x080fe40000000000 */
[-C--:B------:R-:W-:Y:S02]  /*2640*/  DMUL R26, R32, R28.reuse ;  /* 0x0000001c201a7228 */ /* 0x080fe40000000000 */
[----:B------:R-:W-:-:S11]  /*2650*/  DMUL R28, R30, R28 ;  /* 0x0000001c1e1c7228 */ /* 0x000fd60000000000 */
.L_x_25:
[----:B------:R-:W-:Y:S05]  /*2660*/  BSYNC.RECONVERGENT B1 ;  /* 0x0000000000017941 */ /* 0x000fea0003800200 */
.L_x_24:
[----:B------:R-:W-:Y:S01]  /*2670*/  IMAD.MOV.U32 R3, RZ, RZ, RZ ;  /* 0x000000ffff037224 */ /* 0x000fe200078e00ff */
[----:B------:R-:W-:-:S07]  /*2680*/  CS2R R30, SRZ ;  /* 0x00000000001e7805 */ /* 0x000fce000001ff00 */
.L_x_62:
[----:B------:R-:W-:Y:S01]  /*2690*/  IMAD R0, R3, 0x18, R6 ;  /* 0x0000001803007824 */ /* 0x000fe200078e0206 */
[----:B------:R-:W-:Y:S01]  /*26a0*/  UMOV UR6, 0x9ee75616 ;  /* 0x9ee7561600067882 */ /* 0x000fe20000000000 */
[----:B------:R-:W-:Y:S01]  /*26b0*/  UMOV UR7, 0x3cd203af ;  /* 0x3cd203af00077882 */ /* 0x000fe20000000000 */
[----:B------:R-:W-:Y:S01]  /*26c0*/  BSSY.RECONVERGENT B1, `(.L_x_32) ;  /* 0x0000058000017945 */ /* 0x000fe20003800200 */
[----:B------:R-:W-:Y:S01]  /*26d0*/  CS2R R46, SRZ ;  /* 0x00000000002e7805 */ /* 0x000fe2000001ff00 */
[----:B0-----:R-:W0:Y:S01]  /*26e0*/  LDS.64 R32, [R0+0x8] ;  /* 0x0000080000207984 */ /* 0x001e220000000a00 */
[----:B------:R-:W-:Y:S02]  /*26f0*/  CS2R R48, SRZ ;  /* 0x0000000000307805 */ /* 0x000fe4000001ff00 */
[----:B------:R-:W-:Y:S01]  /*2700*/  CS2R R50, SRZ ;  /* 0x0000000000327805 */ /* 0x000fe2000001ff00 */
[----:B------:R-:W1:Y:S04]  /*2710*/  LDS.64 R34, [R0] ;  /* 0x0000000000227984 */ /* 0x000e680000000a00 */
[----:B------:R-:W2:Y:S01]  /*2720*/  LDS.64 R36, [R0+0x10] ;  /* 0x0000100000247984 */ /* 0x000ea20000000a00 */
[----:B0-----:R-:W-:-:S02]  /*2730*/  DADD R38, R10, -R32 ;  /* 0x000000000a267229 */ /* 0x001fc40000000820 */
[----:B-1----:R-:W-:-:S06]  /*2740*/  DADD R40, R8, -R34 ;  /* 0x0000000008287229 */ /* 0x002fcc0000000822 */
[----:B------:R-:W-:Y:S02]  /*2750*/  DMUL R44, R38, R38 ;  /* 0x00000026262c7228 */ /* 0x000fe40000000000 */
[----:B--2---:R-:W-:-:S06]  /*2760*/  DADD R42, R12, -R36 ;  /* 0x000000000c2a7229 */ /* 0x004fcc0000000824 */
[----:B------:R-:W-:-:S08]  /*2770*/  DFMA R44, R40, R40, R44 ;  /* 0x00000028282c722b */ /* 0x000fd0000000002c */
[----:B------:R-:W-:Y:S01]  /*2780*/  DFMA R56, R42, R42, R44 ;  /* 0x0000002a2a38722b */ /* 0x000fe2000000002c */
[----:B------:R-:W-:-:S07]  /*2790*/  CS2R R44, SRZ ;  /* 0x00000000002c7805 */ /* 0x000fce000001ff00 */
[----:B------:R-:W-:-:S14]  /*27a0*/  DSETP.GT.AND P0, PT, R56, UR6, PT ;  /* 0x0000000638007e2a */ /* 0x000fdc000bf04000 */
[----:B------:R-:W-:Y:S05]  /*27b0*/  @!P0 BRA `(.L_x_33) ;  /* 0x0000000400208947 */ /* 0x000fea0003800000 */
[----:B------:R-:W0:Y:S01]  /*27c0*/  MUFU.RSQ64H R45, R57 ;  /* 0x00000039002d7308 */ /* 0x000e220000001c00 */
[----:B------:R-:W-:Y:S01]  /*27d0*/  IADD3 R44, PT, PT, R57, -0x3500000, RZ ;  /* 0xfcb00000392c7810 */ /* 0x000fe20007ffe0ff */
[----:B------:R-:W-:Y:S01]  /*27e0*/  IMAD.MOV.U32 R48, RZ, RZ, 0x0 ;  /* 0x00000000ff307424 */ /* 0x000fe200078e00ff */
[----:B------:R-:W-:Y:S01]  /*27f0*/  BSSY.RECONVERGENT B2, `(.L_x_34) ;  /* 0x0000015000027945 */ /* 0x000fe20003800200 */
[----:B------:R-:W-:Y:S01]  /*2800*/  IMAD.MOV.U32 R49, RZ, RZ, 0x3fd80000 ;  /* 0x3fd80000ff317424 */ /* 0x000fe200078e00ff */
[----:B------:R-:W-:Y:S02]  /*2810*/  ISETP.GE.U32.AND P0, PT, R44, 0x7ca00000, PT ;  /* 0x7ca000002c00780c */ /* 0x000fe40003f06070 */
        /* <DEDUP_REMOVED lines=11> */
[----:B------:R-:W-:Y:S01]  /*28d0*/  MOV R0, R50 ;  /* 0x0000003200007202 */ /* 0x000fe20000000f00 */
[----:B------:R-:W-:Y:S01]  /*28e0*/  IMAD.MOV.U32 R62, RZ, RZ, R44 ;  /* 0x000000ffff3e7224 */ /* 0x000fe200078e002c */
[----:B------:R-:W-:Y:S01]  /*28f0*/  MOV R2, 0x2920 ;  /* 0x0000292000027802 */ /* 0x000fe20000000f00 */
[----:B------:R-:W-:-:S07]  /*2900*/  IMAD.MOV.U32 R63, RZ, RZ, R49 ;  /* 0x000000ffff3f7224 */ /* 0x000fce00078e0031 */
[----:B------:R-:W-:Y:S05]  /*2910*/  CALL.REL.NOINC `($__internal_2_$__cuda_sm20_dsqrt_rn_f64_mediumpath_v1) ;  /* 0x0000002000087944 */ /* 0x000fea0003c00000 */
[----:B------:R-:W-:Y:S02]  /*2920*/  IMAD.MOV.U32 R46, RZ, RZ, R60 ;  /* 0x000000ffff2e7224 */ /* 0x000fe400078e003c */
[----:B------:R-:W-:-:S07]  /*2930*/  IMAD.MOV.U32 R47, RZ, RZ, R61 ;  /* 0x000000ffff2f7224 */ /* 0x000fce00078e003d */
.L_x_35:
[----:B------:R-:W-:Y:S05]  /*2940*/  BSYNC.RECONVERGENT B2 ;  /* 0x0000000000027941 */ /* 0x000fea0003800200 */
.L_x_34:
[----:B------:R-:W-:Y:S01]  /*2950*/  DADD R56, R46, 1 ;  /* 0x3ff000002e387429 */ /* 0x000fe20000000000 */
[----:B------:R-:W-:Y:S05]  /*2960*/  BSSY.RECONVERGENT B2, `(.L_x_36) ;  /* 0x0000012000027945 */ /* 0x000fea0003800200 */
[----:B------:R-:W0:Y:S04]  /*2970*/  MUFU.RCP64H R45, R57 ;  /* 0x00000039002d7308 */ /* 0x000e280000001800 */
[----:B------:R-:W-:-:S04]  /*2980*/  IADD3 R44, PT, PT, R57, 0x300402, RZ ;  /* 0x00300402392c7810 */ /* 0x000fc80007ffe0ff */
[----:B------:R-:W-:Y:S02]  /*2990*/  FSETP.GEU.AND P0, PT, |R44|, 5.8789094863358348022e-39, PT ;  /* 0x004004022c00780b */ /* 0x000fe40003f0e200 */
[----:B0-----:R-:W-:-:S08]  /*29a0*/  DFMA R48, -R56, R44, 1 ;  /* 0x3ff000003830742b */ /* 0x001fd0000000012c */
[----:B------:R-:W-:-:S08]  /*29b0*/  DFMA R48, R48, R48, R48 ;  /* 0x000000303030722b */ /* 0x000fd00000000030 */
[----:B------:R-:W-:-:S08]  /*29c0*/  DFMA R48, R44, R48, R44 ;  /* 0x000000302c30722b */ /* 0x000fd0000000002c */
[----:B------:R-:W-:-:S08]  /*29d0*/  DFMA R50, -R56, R48, 1 ;  /* 0x3ff000003832742b */ /* 0x000fd00000000130 */
[----:B------:R-:W-:Y:S01]  /*29e0*/  DFMA R44, R48, R50, R48 ;  /* 0x00000032302c722b */ /* 0x000fe20000000030 */
[----:B------:R-:W-:Y:S10]  /*29f0*/  @P0 BRA `(.L_x_37) ;  /* 0x0000000000200947 */ /* 0x000ff40003800000 */
[----:B------:R-:W-:Y:S01]  /*2a00*/  LOP3.LUT R0, R57, 0x7fffffff, RZ, 0xc0, !PT ;  /* 0x7fffffff39007812 */ /* 0x000fe200078ec0ff */
[----:B------:R-:W-:Y:S02]  /*2a10*/  IMAD.MOV.U32 R44, RZ, RZ, R56 ;  /* 0x000000ffff2c7224 */ /* 0x000fe400078e0038 */
[----:B------:R-:W-:Y:S02]  /*2a20*/  IMAD.MOV.U32 R45, RZ, RZ, R57 ;  /* 0x000000ffff2d7224 */ /* 0x000fe400078e0039 */
[----:B------:R-:W-:Y:S01]  /*2a30*/  VIADD R50, R0, 0xfff00000 ;  /* 0xfff0000000327836 */ /* 0x000fe20000000000 */
[----:B------:R-:W-:-:S07]  /*2a40*/  MOV R0, 0x2a60 ;  /* 0x00002a6000007802 */ /* 0x000fce0000000f00 */
[----:B------:R-:W-:Y:S05]  /*2a50*/  CALL.REL.NOINC `($__internal_0_$__cuda_sm20_dblrcp_rn_slowpath_v3) ;  /* 0x0000001400b07944 */ /* 0x000fea0003c00000 */
[----:B------:R-:W-:Y:S01]  /*2a60*/  IMAD.MOV.U32 R44, RZ, RZ, R48 ;  /* 0x000000ffff2c7224 */ /* 0x000fe200078e0030 */
[----:B------:R-:W-:-:S07]  /*2a70*/  MOV R45, R49 ;  /* 0x00000031002d7202 */ /* 0x000fce0000000f00 */
.L_x_37:
[----:B------:R-:W-:Y:S05]  /*2a80*/  BSYNC.RECONVERGENT B2 ;  /* 0x0000000000027941 */ /* 0x000fea0003800200 */
.L_x_36:
        /* <DEDUP_REMOVED lines=17> */
[----:B------:R-:W-:Y:S01]  /*2ba0*/  IMAD.MOV.U32 R58, RZ, RZ, R46 ;  /* 0x000000ffff3a7224 */ /* 0x000fe200078e002e */
[----:B------:R-:W-:Y:S01]  /*2bb0*/  MOV R70, 0x2be0 ;  /* 0x00002be000467802 */ /* 0x000fe20000000f00 */
[----:B------:R-:W-:-:S07]  /*2bc0*/  IMAD.MOV.U32 R59, RZ, RZ, R47 ;  /* 0x000000ffff3b7224 */ /* 0x000fce00078e002f */
[----:B------:R-:W-:Y:S05]  /*2bd0*/  CALL.REL.NOINC `($__internal_1_$__cuda_sm20_div_rn_f64_full) ;  /* 0x0000001400f07944 */ /* 0x000fea0003c00000 */
[----:B------:R-:W-:Y:S01]  /*2be0*/  MOV R50, R64 ;  /* 0x0000004000327202 */ /* 0x000fe20000000f00 */
[----:B------:R-:W-:-:S07]  /*2bf0*/  IMAD.MOV.U32 R51, RZ, RZ, R65 ;  /* 0x000000ffff337224 */ /* 0x000fce00078e0041 */
.L_x_39:
[----:B------:R-:W-:Y:S05]  /*2c00*/  BSYNC.RECONVERGENT B2 ;  /* 0x0000000000027941 */ /* 0x000fea0003800200 */
.L_x_38:
[-C--:B------:R-:W-:Y:S02]  /*2c10*/  DMUL R46, R40, R50.reuse ;  /* 0x00000032282e7228 */ /* 0x080fe40000000000 */
[-C--:B------:R-:W-:Y:S02]  /*2c20*/  DMUL R48, R38, R50.reuse ;  /* 0x0000003226307228 */ /* 0x080fe40000000000 */
[----:B------:R-:W-:-:S11]  /*2c30*/  DMUL R50, R42, R50 ;  /* 0x000000322a327228 */ /* 0x000fd60000000000 */
.L_x_33:
[----:B------:R-:W-:Y:S05]  /*2c40*/  BSYNC.RECONVERGENT B1 ;  /* 0x0000000000017941 */ /* 0x000fea0003800200 */
.L_x_32:
[----:B------:R-:W-:Y:S01]  /*2c50*/  DADD R32, R16, -R32 ;  /* 0x0000000010207229 */ /* 0x000fe20000000820 */
[----:B------:R-:W-:Y:S01]  /*2c60*/  UMOV UR6, 0x9ee75616 ;  /* 0x9ee7561600067882 */ /* 0x000fe20000000000 */
[----:B------:R-:W-:Y:S01]  /*2c70*/  DADD R34, R18, -R34 ;  /* 0x0000000012227229 */ /* 0x000fe20000000822 */
[----:B------:R-:W-:Y:S01]  /*2c80*/  UMOV UR7, 0x3cd203af ;  /* 0x3cd203af00077882 */ /* 0x000fe20000000000 */
[----:B------:R-:W-:Y:S01]  /*2c90*/  DADD R36, R20, -R36 ;  /* 0x0000000014247229 */ /* 0x000fe20000000824 */
[----:B------:R-:W-:Y:S03]  /*2ca0*/  BSSY.RECONVERGENT B1, `(.L_x_40) ;  /* 0x0000035000017945 */ /* 0x000fe60003800200 */
[----:B------:R-:W-:-:S08]  /*2cb0*/  DMUL R32, R32, R32 ;  /* 0x0000002020207228 */ /* 0x000fd00000000000 */
        /* <DEDUP_REMOVED lines=25> */
[----:B------:R-:W-:Y:S01]  /*2e50*/  MOV R2, 0x2e90 ;  /* 0x00002e9000027802 */ /* 0x000fe20000000f00 */
[----:B------:R-:W-:Y:S02]  /*2e60*/  IMAD.MOV.U32 R62, RZ, RZ, R32 ;  /* 0x000000ffff3e7224 */ /* 0x000fe400078e0020 */
[----:B------:R-:W-:-:S07]  /*2e70*/  IMAD.MOV.U32 R63, RZ, RZ, R35 ;  /* 0x000000ffff3f7224 */ /* 0x000fce00078e0023 */
[----:B------:R-:W-:Y:S05]  /*2e80*/  CALL.REL.NOINC `($__internal_2_$__cuda_sm20_dsqrt_rn_f64_mediumpath_v1) ;  /* 0x0000001800ac7944 */ /* 0x000fea0003c00000 */
.L_x_43:
[----:B------:R-:W-:Y:S05]  /*2e90*/  BSYNC.RECONVERGENT B2 ;  /* 0x0000000000027941 */ /* 0x000fea0003800200 */
.L_x_42:
[----:B------:R-:W-:Y:S01]  /*2ea0*/  DADD R58, R60, 1 ;  /* 0x3ff000003c3a7429 */ /* 0x000fe20000000000 */
[----:B------:R-:W-:Y:S01]  /*2eb0*/  MOV R32, 0x1 ;  /* 0x0000000100207802 */ /* 0x000fe20000000f00 */
[----:B------:R-:W-:Y:S01]  /*2ec0*/  BSSY.RECONVERGENT B2, `(.L_x_41) ;  /* 0x0000012000027945 */ /* 0x000fe20003800200 */
[----:B------:R-:W-:-:S03]  /*2ed0*/  FSETP.GEU.AND P1, PT, |R61|, 6.5827683646048100446e-37, PT ;  /* 0x036000003d00780b */ /* 0x000fc60003f2e200 */
[----:B------:R-:W0:Y:S02]  /*2ee0*/  MUFU.RCP64H R33, R59 ;  /* 0x0000003b00217308 */ /* 0x000e240000001800 */
[----:B0-----:R-:W-:-:S08]  /*2ef0*/  DFMA R34, -R58, R32, 1 ;  /* 0x3ff000003a22742b */ /* 0x001fd00000000120 */
[----:B------:R-:W-:-:S08]  /*2f00*/  DFMA R34, R34, R34, R34 ;  /* 0x000000222222722b */ /* 0x000fd00000000022 */
[----:B------:R-:W-:-:S08]  /*2f10*/  DFMA R34, R32, R34, R32 ;  /* 0x000000222022722b */ /* 0x000fd00000000020 */
[----:B------:R-:W-:-:S08]  /*2f20*/  DFMA R32, -R58, R34, 1 ;  /* 0x3ff000003a20742b */ /* 0x000fd00000000122 */
[----:B------:R-:W-:-:S08]  /*2f30*/  DFMA R32, R34, R32, R34 ;  /* 0x000000202220722b */ /* 0x000fd00000000022 */
[----:B------:R-:W-:-:S08]  /*2f40*/  DMUL R34, R32, R60 ;  /* 0x0000003c20227228 */ /* 0x000fd00000000000 */
[----:B------:R-:W-:-:S08]  /*2f50*/  DFMA R36, -R58, R34, R60 ;  /* 0x000000223a24722b */ /* 0x000fd0000000013c */
[----:B------:R-:W-:-:S10]  /*2f60*/  DFMA R32, R32, R36, R34 ;  /* 0x000000242020722b */ /* 0x000fd40000000022 */
[----:B------:R-:W-:-:S05]  /*2f70*/  FFMA R0, RZ, R59, R33 ;  /* 0x0000003bff007223 */ /* 0x000fca0000000021 */
[----:B------:R-:W-:-:S13]  /*2f80*/  FSETP.GT.AND P0, PT, |R0|, 1.469367938527859385e-39, PT ;  /* 0x001000000000780b */ /* 0x000fda0003f04200 */
[----:B------:R-:W-:Y:S05]  /*2f90*/  @P0 BRA P1, `(.L_x_44) ;  /* 0x0000000000100947 */ /* 0x000fea0000800000 */
[----:B------:R-:W-:-:S07]  /*2fa0*/  MOV R70, 0x2fc0 ;  /* 0x00002fc000467802 */ /* 0x000fce0000000f00 */
[----:B------:R-:W-:Y:S05]  /*2fb0*/  CALL.REL.NOINC `($__internal_1_$__cuda_sm20_div_rn_f64_full) ;  /* 0x0000001000f87944 */ /* 0x000fea0003c00000 */
[----:B------:R-:W-:Y:S02]  /*2fc0*/  IMAD.MOV.U32 R32, RZ, RZ, R64 ;  /* 0x000000ffff207224 */ /* 0x000fe400078e0040 */
[----:B------:R-:W-:-:S07]  /*2fd0*/  IMAD.MOV.U32 R33, RZ, RZ, R65 ;  /* 0x000000ffff217224 */ /* 0x000fce00078e0041 */
.L_x_44:
[----:B------:R-:W-:Y:S05]  /*2fe0*/  BSYNC.RECONVERGENT B2 ;  /* 0x0000000000027941 */ /* 0x000fea0003800200 */
.L_x_41:
[----:B------:R-:W-:Y:S05]  /*2ff0*/  BSYNC.RECONVERGENT B1 ;  /* 0x0000000000017941 */ /* 0x000fea0003800200 */
.L_x_40:
[----:B------:R-:W0:Y:S01]  /*3000*/  S2UR UR7, SR_CgaCtaId ;  /* 0x00000000000779c3 */ /* 0x000e220000008800 */
[----:B------:R-:W1:Y:S01]  /*3010*/  LDCU.64 UR8, c[0x0][0x398] ;  /* 0x00007300ff0877ac */ /* 0x000e620008000a00 */
[C---:B------:R-:W-:Y:S01]  /*3020*/  R2UR UR5, R3.reuse ;  /* 0x00000000030572ca */ /* 0x040fe200000e0000 */
[----:B------:R-:W-:Y:S01]  /*3030*/  DMUL R34, R44, R44 ;  /* 0x0000002c2c227228 */ /* 0x000fe20000000000 */
[----:B------:R-:W-:Y:S01]  /*3040*/  R2UR UR11, R3 ;  /* 0x00000000030b72ca */ /* 0x000fe200000e0000 */
[----:B------:R-:W-:Y:S01]  /*3050*/  DMUL R36, R32, R32 ;  /* 0x0000002020247228 */ /* 0x000fe20000000000 */
[----:B------:R-:W-:Y:S01]  /*3060*/  UMOV UR6, 0x400 ;  /* 0x0000040000067882 */ /* 0x000fe20000000000 */
[----:B------:R-:W2:Y:S04]  /*3070*/  LDCU UR19, c[0x0][0x394] ;  /* 0x00007280ff1377ac */ /* 0x000ea80008000800 */
[----:B------:R-:W-:-:S02]  /*3080*/  DMUL R38, R34, R44 ;  /* 0x0000002c22267228 */ /* 0x000fc40000000000 */
[----:B------:R-:W-:Y:S02]  /*3090*/  DMUL R40, R34, R34 ;  /* 0x0000002222287228 */ /* 0x000fe40000000000 */
[----:B------:R-:W-:Y:S01]  /*30a0*/  USHF.L.U32 UR5, UR5, 0x2, URZ ;  /* 0x0000000205057899 */ /* 0x000fe200080006ff */
[C---:B------:R-:W-:Y:S02]  /*30b0*/  DMUL R42, R36.reuse, R36 ;  /* 0x00000024242a7228 */ /* 0x040fe40000000000 */
[----:B------:R-:W-:Y:S01]  /*30c0*/  DMUL R56, R36, R32 ;  /* 0x0000002024387228 */ /* 0x000fe20000000000 */
[----:B0-----:R-:W-:Y:S02]  /*30d0*/  ULEA UR10, UR7, UR6, 0x18 ;  /* 0x00000006070a7291 */ /* 0x001fe4000f8ec0ff */
[----:B-1----:R-:W-:Y:S02]  /*30e0*/  UIMAD UR7, UR11, UR9, URZ ;  /* 0x000000090b0772a4 */ /* 0x002fe4000f8e02ff */
[----:B------:R-:W-:-:S02]  /*30f0*/  ULEA UR6, UR8, UR5, 0x2 ;  /* 0x0000000508067291 */ /* 0x000fc4000f8e10ff */
[----:B------:R-:W-:Y:S02]  /*3100*/  ULEA UR5, UR8, UR5, 0x3 ;  /* 0x0000000508057291 */ /* 0x000fe4000f8e18ff */
[----:B------:R-:W-:Y:S02]  /*3110*/  ULEA UR8, UR7, UR10, 0x2 ;  /* 0x0000000a07087291 */ /* 0x000fe4000f8e10ff */
[----:B------:R-:W-:Y:S02]  /*3120*/  UIADD3 UR11, UPT, UPT, -UR9, URZ, URZ ;  /* 0x000000ff090b7290 */ /* 0x000fe4000fffe1ff */
[----:B------:R-:W-:Y:S02]  /*3130*/  UIMAD UR6, UR6, UR9, UR10 ;  /* 0x00000009060672a4 */ /* 0x000fe4000f8e020a */
[----:B------:R-:W-:Y:S02]  /*3140*/  UIMAD UR5, UR5, UR9, UR10 ;  /* 0x00000009050572a4 */ /* 0x000fe4000f8e020a */
[----:B--2---:R-:W-:-:S12]  /*3150*/  ULEA UR7, UR7, UR4, 0x3 ;  /* 0x0000000407077291 */ /* 0x004fd8000f8e18ff */
.L_x_61:
[----:B0-----:R-:W0:Y:S01]  /*3160*/  LDS.64 R58, [UR7] ;  /* 0x00000007ff3a7984 */ /* 0x001e220008000a00 */
[----:B------:R-:W-:Y:S01]  /*3170*/  UMOV UR16, 0xd9d7bdbb ;  /* 0xd9d7bdbb00107882 */ /* 0x000fe20000000000 */
[----:B------:R-:W-:Y:S01]  /*3180*/  UMOV UR17, 0x3ddb7cdf ;  /* 0x3ddb7cdf00117882 */ /* 0x000fe20000000000 */
[----:B------:R-:W-:-:S04]  /*3190*/  UIADD3 UR11, UPT, UPT, UR11, 0x1, URZ ;  /* 0x000000010b0b7890 */ /* 0x000fc8000fffe0ff */
[----:B------:R-:W-:Y:S01]  /*31a0*/  UISETP.NE.AND UP0, UPT, UR11, URZ, UPT ;  /* 0x000000ff0b00728c */ /* 0x000fe2000bf05270 */
[----:B0-----:R-:W-:-:S14]  /*31b0*/  DSETP.GEU.AND P0, PT, |R58|, UR16, PT ;  /* 0x000000103a007e2a */ /* 0x001fdc000bf0e200 */
[----:B------:R-:W-:Y:S05]  /*31c0*/  @!P0 BRA `(.L_x_45) ;  /* 0x0000000c00488947 */ /* 0x000fea0003800000 */
[----:B------:R-:W0:Y:S01]  /*31d0*/  LDS R70, [UR8] ;  /* 0x00000008ff467984 */ /* 0x000e220008000800 */
[----:B------:R-:W-:Y:S01]  /*31e0*/  IMAD.MOV.U32 R30, RZ, RZ, 0x0 ;  /* 0x00000000ff1e7424 */ /* 0x000fe200078e00ff */
[----:B------:R-:W-:Y:S01]  /*31f0*/  MOV R31, 0x3ff00000 ;  /* 0x3ff00000001f7802 */ /* 0x000fe20000000f00 */
[----:B------:R-:W-:Y:S01]  /*3200*/  IMAD.MOV.U32 R60, RZ, RZ, 0x0 ;  /* 0x00000000ff3c7424 */ /* 0x000fe200078e00ff */
[----:B------:R-:W1:Y:S01]  /*3210*/  LDS R2, [UR6] ;  /* 0x00000006ff027984 */ /* 0x000e620008000800 */
[----:B------:R-:W-:-:S03]  /*3220*/  IMAD.MOV.U32 R61, RZ, RZ, 0x3ff00000 ;  /* 0x3ff00000ff3d7424 */ /* 0x000fc600078e00ff */
[----:B------:R-:W2:Y:S01]  /*3230*/  LDS R0, [UR5] ;  /* 0x00000005ff007984 */ /* 0x000ea20008000800 */
[----:B0-----:R-:W-:-:S13]  /*3240*/  ISETP.GE.AND P0, PT, R70, 0x1, PT ;  /* 0x000000014600780c */ /* 0x001fda0003f06270 */
[----:B-12---:R-:W-:Y:S05]  /*3250*/  @!P0 BRA `(.L_x_46) ;  /* 0x0000000000e88947 */ /* 0x006fea0003800000 */
[----:B------:R-:W-:-:S13]  /*3260*/  ISETP.GT.AND P0, PT, R70, 0x4, PT ;  /* 0x000000044600780c */ /* 0x000fda0003f04270 */
[----:B------:R-:W-:Y:S05]  /*3270*/  @P0 BRA `(.L_x_47) ;  /* 0x0000000000340947 */ /* 0x000fea0003800000 */
[----:B------:R-:W-:Y:S01]  /*3280*/  ISETP.NE.AND P0, PT, R70, 0x1, PT ;  /* 0x000000014600780c */ /* 0x000fe20003f05270 */
[----:B------:R-:W-:Y:S01]  /*3290*/  IMAD.MOV.U32 R52, RZ, RZ, 0x0 ;  /* 0x00000000ff347424 */ /* 0x000fe200078e00ff */
[----:B------:R-:W-:-:S11]  /*32a0*/  MOV R53, 0x3ff00000 ;  /* 0x3ff0000000357802 */ /* 0x000fd60000000f00 */
[----:B------:R-:W-:Y:S05]  /*32b0*/  @!P0 BRA `(.L_x_48) ;  /* 0x0000000000588947 */ /* 0x000fea0003800000 */
[----:B------:R-:W-:Y:S01]  /*32c0*/  ISETP.NE.AND P0, PT, R70, 0x3, PT ;  /* 0x000000034600780c */ /* 0x000fe20003f05270 */
[----:B------:R-:W-:Y:S02]  /*32d0*/  IMAD.MOV.U32 R52, RZ, RZ, R34 ;  /* 0x000000ffff347224 */ /* 0x000fe400078e0022 */
[----:B------:R-:W-:-:S10]  /*32e0*/  IMAD.MOV.U32 R53, RZ, RZ, R35 ;  /* 0x000000ffff357224 */ /* 0x000fd400078e0023 */
[----:B------:R-:W-:Y:S05]  /*32f0*/  @!P0 BRA `(.L_x_48) ;  /* 0x0000000000488947 */ /* 0x000fea0003800000 */
[----:B------:R-:W-:Y:S01]  /*3300*/  ISETP.NE.AND P0, PT, R70, 0x4, PT ;  /* 0x000000044600780c */ /* 0x000fe20003f05270 */
[----:B------:R-:W-:Y:S01]  /*3310*/  IMAD.MOV.U32 R52, RZ, RZ, R38 ;  /* 0x000000ffff347224 */ /* 0x000fe200078e0026 */
[----:B------:R-:W-:-:S11]  /*3320*/  MOV R53, R39 ;  /* 0x0000002700357202 */ /* 0x000fd60000000f00 */
[----:B------:R-:W-:Y:S05]  /*3330*/  @!P0 BRA `(.L_x_48) ;  /* 0x0000000000388947 */ /* 0x000fea0003800000 */
[----:B------:R-:W-:Y:S05]  /*3340*/  BRA `(.L_x_49) ;  /* 0x0000000000247947 */ /* 0x000fea0003800000 */
.L_x_47:
[----:B------:R-:W-:Y:S01]  /*3350*/  ISETP.NE.AND P0, PT, R70, 0x5, PT ;  /* 0x000000054600780c */ /* 0x000fe20003f05270 */
[----:B------:R-:W-:Y:S02]  /*3360*/  IMAD.MOV.U32 R52, RZ, RZ, R40 ;  /* 0x000000ffff347224 */ /* 0x000fe400078e0028 */
[----:B------:R-:W-:-:S10]  /*3370*/  IMAD.MOV.U32 R53, RZ, RZ, R41 ;  /* 0x000000ffff357224 */ /* 0x000fd400078e0029 */
[----:B------:R-:W-:Y:S05]  /*3380*/  @!P0 BRA `(.L_x_48) ;  /* 0x0000000000248947 */ /* 0x000fea0003800000 */
[----:B------:R-:W-:-:S13]  /*3390*/  ISETP.NE.AND P0, PT, R70, 0x7, PT ;  /* 0x000000074600780c */ /* 0x000fda0003f05270 */
[----:B------:R-:W-:Y:S05]  /*33a0*/  @!P0 BRA `(.L_x_50) ;  /* 0x0000000000188947 */ /* 0x000fea0003800000 */
[----:B------:R-:W-:-:S13]  /*33b0*/  ISETP.NE.AND P0, PT, R70, 0x6, PT ;  /* 0x000000064600780c */ /* 0x000fda0003f05270 */
[----:B------:R-:W-:Y:S01]  /*33c0*/  @!P0 DMUL R52, R34, R38 ;  /* 0x0000002622348228 */ /* 0x000fe20000000000 */
[----:B------:R-:W-:Y:S10]  /*33d0*/  @!P0 BRA `(.L_x_48) ;  /* 0x0000000000108947 */ /* 0x000ff40003800000 */
.L_x_49:
[----:B------:R-:W-:Y:S01]  /*33e0*/  IMAD.MOV.U32 R52, RZ, RZ, R44 ;  /* 0x000000ffff347224 */ /* 0x000fe200078e002c */
[----:B------:R-:W-:Y:S01]  /*33f0*/  MOV R53, R45 ;  /* 0x0000002d00357202 */ /* 0x000fe20000000f00 */
[----:B------:R-:W-:Y:S06]  /*3400*/  BRA `(.L_x_48) ;  /* 0x0000000000047947 */ /* 0x000fec0003800000 */
.L_x_50:
[----:B------:R-:W-:-:S11]  /*3410*/  DMUL R52, R34, R40 ;  /* 0x0000002822347228 */ /* 0x000fd60000000000 */
.L_x_48:
[----:B------:R-:W-:Y:S01]  /*3420*/  ISETP.GT.AND P0, PT, R70, 0x3, PT ;  /* 0x000000034600780c */ /* 0x000fe20003f04270 */
[----:B------:R-:W-:-:S12]  /*3430*/  DMUL R30, R52, R44 ;  /* 0x0000002c341e7228 */ /* 0x000fd80000000000 */
[----:B------:R-:W-:Y:S05]  /*3440*/  @P0 BRA `(.L_x_51) ;  /* 0x00000000002c0947 */ /* 0x000fea0003800000 */
[----:B------:R-:W-:Y:S01]  /*3450*/  ISETP.NE.AND P0, PT, R70, 0x2, PT ;  /* 0x000000024600780c */ /* 0x000fe20003f05270 */
[----:B------:R-:W-:Y:S02]  /*3460*/  IMAD.MOV.U32 R60, RZ, RZ, R36 ;  /* 0x000000ffff3c7224 */ /* 0x000fe400078e0024 */
[----:B------:R-:W-:-:S10]  /*3470*/  IMAD.MOV.U32 R61, RZ, RZ, R37 ;  /* 0x000000ffff3d7224 */ /* 0x000fd400078e0025 */
[----:B------:R-:W-:Y:S05]  /*3480*/  @!P0 BRA `(.L_x_46) ;  /* 0x00000000005c8947 */ /* 0x000fea0003800000 */
[----:B------:R-:W-:Y:S01]  /*3490*/  ISETP.NE.AND P0, PT, R70, 0x3, PT ;  /* 0x000000034600780c */ /* 0x000fe20003f05270 */
[----:B------:R-:W-:Y:S01]  /*34a0*/  IMAD.MOV.U32 R60, RZ, RZ, R32 ;  /* 0x000000ffff3c7224 */ /* 0x000fe200078e0020 */
[----:B------:R-:W-:-:S11]  /*34b0*/  MOV R61, R33 ;  /* 0x00000021003d7202 */ /* 0x000fd60000000f00 */
[----:B------:R-:W-:Y:S05]  /*34c0*/  @P0 BRA `(.L_x_46) ;  /* 0x00000000004c0947 */ /* 0x000fea0003800000 */
[----:B------:R-:W-:Y:S02]  /*34d0*/  IMAD.MOV.U32 R60, RZ, RZ, R56 ;  /* 0x000000ffff3c7224 */ /* 0x000fe400078e0038 */
[----:B------:R-:W-:Y:S01]  /*34e0*/  IMAD.MOV.U32 R61, RZ, RZ, R57 ;  /* 0x000000ffff3d7224 */ /* 0x000fe200078e0039 */
[----:B------:R-:W-:Y:S06]  /*34f0*/  BRA `(.L_x_46) ;  /* 0x0000000000407947 */ /* 0x000fec0003800000 */
.L_x_51:
[----:B------:R-:W-:-:S05]  /*3500*/  IMAD.MOV.U32 R61, RZ, RZ, -0x5 ;  /* 0xfffffffbff3d7424 */ /* 0x000fca00078e00ff */
[----:B------:R-:W-:-:S04]  /*3510*/  VIADDMNMX.U32 R60, R70, R61, 0x2, PT ;  /* 0x00000002463c7446 */ /* 0x000fc8000380003d */
[----:B------:R-:W-:-:S04]  /*3520*/  SHF.L.U32 R62, R60, 0x2, RZ ;  /* 0x000000023c3e7819 */ /* 0x000fc800000006ff */
[----:B------:R-:W0:Y:S02]  /*3530*/  LDC R60, c[0x2][R62] ;  /* 0x008000003e3c7b82 */ /* 0x000e240000000800 */
[----:B0-----:R-:W-:-:S04]  /*3540*/  SHF.R.S32.HI R61, RZ, 0x1f, R60 ;  /* 0x0000001fff3d7819 */ /* 0x001fc8000001143c */
.L_x_79:
[----:B------:R-:W-:Y:S05]  /*3550*/  BRX R60 -0x3560                                                          (*"BRANCH_TARGETS .L_x_80,.L_x_81,.L_x_82"*) ;  /* 0xffffffc83ca87949 */ /* 0x000fea000383ffff */
.L_x_82:
[----:B------:R-:W-:Y:S01]  /*3560*/  ISETP.NE.AND P0, PT, R70, 0x4, PT ;  /* 0x000000044600780c */ /* 0x000fe20003f05270 */
[----:B------:R-:W-:Y:S02]  /*3570*/  IMAD.MOV.U32 R60, RZ, RZ, R32 ;  /* 0x000000ffff3c7224 */ /* 0x000fe400078e0020 */
[----:B------:R-:W-:-:S10]  /*3580*/  IMAD.MOV.U32 R61, RZ, RZ, R33 ;  /* 0x000000ffff3d7224 */ /* 0x000fd400078e0021 */
[----:B------:R-:W-:Y:S05]  /*3590*/  @P0 BRA `(.L_x_46) ;  /* 0x0000000000180947 */ /* 0x000fea0003800000 */
[----:B------:R-:W-:Y:S01]  /*35a0*/  IMAD.MOV.U32 R60, RZ, RZ, R42 ;  /* 0x000000ffff3c7224 */ /* 0x000fe200078e002a */
[----:B------:R-:W-:Y:S01]  /*35b0*/  MOV R61, R43 ;  /* 0x0000002b003d7202 */ /* 0x000fe20000000f00 */
[----:B------:R-:W-:Y:S06]  /*35c0*/  BRA `(.L_x_46) ;  /* 0x00000000000c7947 */ /* 0x000fec0003800000 */
.L_x_81:
[----:B------:R-:W-:Y:S01]  /*35d0*/  DMUL R60, R36, R42 ;  /* 0x0000002a243c7228 */ /* 0x000fe20000000000 */
[----:B------:R-:W-:Y:S10]  /*35e0*/  BRA `(.L_x_46) ;  /* 0x0000000000047947 */ /* 0x000ff40003800000 */
.L_x_80:
[----:B------:R-:W-:-:S11]  /*35f0*/  DMUL R60, R36, R56 ;  /* 0x00000038243c7228 */ /* 0x000fd60000000000 */
.L_x_46:
[----:B------:R-:W-:Y:S01]  /*3600*/  ISETP.GE.AND P0, PT, R2, 0x1, PT ;  /* 0x000000010200780c */ /* 0x000fe20003f06270 */
[----:B------:R-:W-:Y:S01]  /*3610*/  IMAD.MOV.U32 R62, RZ, RZ, 0x0 ;  /* 0x00000000ff3e7424 */ /* 0x000fe200078e00ff */
[----:B------:R-:W-:Y:S01]  /*3620*/  MOV R65, 0x3ff00000 ;  /* 0x3ff0000000417802 */ /* 0x000fe20000000f00 */
[----:B------:R-:W-:Y:S02]  /*3630*/  IMAD.MOV.U32 R63, RZ, RZ, 0x3ff00000 ;  /* 0x3ff00000ff3f7424 */ /* 0x000fe400078e00ff */
[----:B------:R-:W-:-:S08]  /*3640*/  IMAD.MOV.U32 R64, RZ, RZ, 0x0 ;  /* 0x00000000ff407424 */ /* 0x000fd000078e00ff */
[----:B------:R-:W-:Y:S05]  /*3650*/  @!P0 BRA `(.L_x_52) ;  /* 0x0000000000e88947 */ /* 0x000fea0003800000 */
[----:B------:R-:W-:-:S13]  /*3660*/  ISETP.GT.AND P0, PT, R2, 0x4, PT ;  /* 0x000000040200780c */ /* 0x000fda0003f04270 */
[----:B------:R-:W-:Y:S05]  /*3670*/  @P0 BRA `(.L_x_53) ;  /* 0x0000000000340947 */ /* 0x000fea0003800000 */
[----:B------:R-:W-:Y:S01]  /*3680*/  ISETP.NE.AND P0, PT, R2, 0x1, PT ;  /* 0x000000010200780c */ /* 0x000fe20003f05270 */
[----:B------:R-:W-:Y:S02]  /*3690*/  IMAD.MOV.U32 R54, RZ, RZ, 0x0 ;  /* 0x00000000ff367424 */ /* 0x000fe400078e00ff */
[----:B------:R-:W-:-:S10]  /*36a0*/  IMAD.MOV.U32 R55, RZ, RZ, 0x3ff00000 ;  /* 0x3ff00000ff377424 */ /* 0x000fd400078e00ff */
[----:B------:R-:W-:Y:S05]  /*36b0*/  @!P0 BRA `(.L_x_54) ;  /* 0x0000000000588947 */ /* 0x000fea0003800000 */
[----:B------:R-:W-:Y:S01]  /*36c0*/  ISETP.NE.AND P0, PT, R2, 0x3, PT ;  /* 0x000000030200780c */ /* 0x000fe20003f05270 */
[----:B------:R-:W-:Y:S01]  /*36d0*/  IMAD.MOV.U32 R54, RZ, RZ, R34 ;  /* 0x000000ffff367224 */ /* 0x000fe200078e0022 */
[----:B------:R-:W-:-:S11]  /*36e0*/  MOV R55, R35 ;  /* 0x0000002300377202 */ /* 0x000fd60000000f00 */
[----:B------:R-:W-:Y:S05]  /*36f0*/  @!P0 BRA `(.L_x_54) ;  /* 0x0000000000488947 */ /* 0x000fea0003800000 */
[----:B------:R-:W-:Y:S01]  /*3700*/  ISETP.NE.AND P0, PT, R2, 0x4, PT ;  /* 0x000000040200780c */ /* 0x000fe20003f05270 */
[----:B------:R-:W-:Y:S02]  /*3710*/  IMAD.MOV.U32 R54, RZ, RZ, R38 ;  /* 0x000000ffff367224 */ /* 0x000fe400078e0026 */
[----:B------:R-:W-:-:S10]  /*3720*/  IMAD.MOV.U32 R55, RZ, RZ, R39 ;  /* 0x000000ffff377224 */ /* 0x000fd400078e0027 */
[----:B------:R-:W-:Y:S05]  /*3730*/  @!P0 BRA `(.L_x_54) ;  /* 0x0000000000388947 */ /* 0x000fea0003800000 */
[----:B------:R-:W-:Y:S05]  /*3740*/  BRA `(.L_x_55) ;  /* 0x0000000000247947 */ /* 0x000fea0003800000 */
.L_x_53:
[----:B------:R-:W-:Y:S01]  /*3750*/  ISETP.NE.AND P0, PT, R2, 0x5, PT ;  /* 0x000000050200780c */ /* 0x000fe20003f05270 */
[----:B------:R-:W-:Y:S01]  /*3760*/  IMAD.MOV.U32 R54, RZ, RZ, R40 ;  /* 0x000000ffff367224 */ /* 0x000fe200078e0028 */
[----:B------:R-:W-:-:S11]  /*3770*/  MOV R55, R41 ;  /* 0x0000002900377202 */ /* 0x000fd60000000f00 */
[----:B------:R-:W-:Y:S05]  /*3780*/  @!P0 BRA `(.L_x_54) ;  /* 0x0000000000248947 */ /* 0x000fea0003800000 */
[----:B------:R-:W-:-:S13]  /*3790*/  ISETP.NE.AND P0, PT, R2, 0x7, PT ;  /* 0x000000070200780c */ /* 0x000fda0003f05270 */
[----:B------:R-:W-:Y:S05]  /*37a0*/  @!P0 BRA `(.L_x_56) ;  /* 0x0000000000188947 */ /* 0x000fea0003800000 */
[----:B------:R-:W-:-:S13]  /*37b0*/  ISETP.NE.AND P0, PT, R2, 0x6, PT ;  /* 0x000000060200780c */ /* 0x000fda0003f05270 */
[----:B------:R-:W-:Y:S01]  /*37c0*/  @!P0 DMUL R54, R34, R38 ;  /* 0x0000002622368228 */ /* 0x000fe20000000000 */
[----:B------:R-:W-:Y:S10]  /*37d0*/  @!P0 BRA `(.L_x_54) ;  /* 0x0000000000108947 */ /* 0x000ff40003800000 */
.L_x_55:
[----:B------:R-:W-:Y:S02]  /*37e0*/  IMAD.MOV.U32 R54, RZ, RZ, R44 ;  /* 0x000000ffff367224 */ /* 0x000fe400078e002c */
[----:B------:R-:W-:Y:S01]  /*37f0*/  IMAD.MOV.U32 R55, RZ, RZ, R45 ;  /* 0x000000ffff377224 */ /* 0x000fe200078e002d */
[----:B------:R-:W-:Y:S06]  /*3800*/  BRA `(.L_x_54) ;  /* 0x0000000000047947 */ /* 0x000fec0003800000 */
.L_x_56:
[----:B------:R-:W-:-:S11]  /*3810*/  DMUL R54, R34, R40 ;  /* 0x0000002822367228 */ /* 0x000fd60000000000 */
.L_x_54:
[----:B------:R-:W-:Y:S01]  /*3820*/  ISETP.GT.AND P0, PT, R2, 0x3, PT ;  /* 0x000000030200780c */ /* 0x000fe20003f04270 */
[----:B------:R-:W-:-:S12]  /*3830*/  DMUL R62, R54, R44 ;  /* 0x0000002c363e7228 */ /* 0x000fd80000000000 */
[----:B------:R-:W-:Y:S05]  /*3840*/  @P0 BRA `(.L_x_57) ;  /* 0x00000000002c0947 */ /* 0x000fea0003800000 */
[----:B------:R-:W-:Y:S01]  /*3850*/  ISETP.NE.AND P0, PT, R2, 0x2, PT ;  /* 0x000000020200780c */ /* 0x000fe20003f05270 */
[----:B------:R-:W-:Y:S01]  /*3860*/  IMAD.MOV.U32 R64, RZ, RZ, R36 ;  /* 0x000000ffff407224 */ /* 0x000fe200078e0024 */
[----:B------:R-:W-:-:S11]  /*3870*/  MOV R65, R37 ;  /* 0x0000002500417202 */ /* 0x000fd60000000f00 */
[----:B------:R-:W-:Y:S05]  /*3880*/  @!P0 BRA `(.L_x_52) ;  /* 0x00000000005c8947 */ /* 0x000fea0003800000 */
[----:B------:R-:W-:Y:S01]  /*3890*/  ISETP.NE.AND P0, PT, R2, 0x3, PT ;  /* 0x000000030200780c */ /* 0x000fe20003f05270 */
[----:B------:R-:W-:Y:S02]  /*38a0*/  IMAD.MOV.U32 R64, RZ, RZ, R32 ;  /* 0x000000ffff407224 */ /* 0x000fe400078e0020 */
[----:B------:R-:W-:-:S10]  /*38b0*/  IMAD.MOV.U32 R65, RZ, RZ, R33 ;  /* 0x000000ffff417224 */ /* 0x000fd400078e0021 */
[----:B------:R-:W-:Y:S05]  /*38c0*/  @P0 BRA `(.L_x_52) ;  /* 0x00000000004c0947 */ /* 0x000fea0003800000 */
[----:B------:R-:W-:Y:S01]  /*38d0*/  IMAD.MOV.U32 R64, RZ, RZ, R56 ;  /* 0x000000ffff407224 */ /* 0x000fe200078e0038 */
[----:B------:R-:W-:Y:S01]  /*38e0*/  MOV R65, R57 ;  /* 0x0000003900417202 */ /* 0x000fe20000000f00 */
[----:B------:R-:W-:Y:S06]  /*38f0*/  BRA `(.L_x_52) ;  /* 0x0000000000407947 */ /* 0x000fec0003800000 */
.L_x_57:
[----:B------:R-:W-:-:S05]  /*3900*/  IMAD.MOV.U32 R65, RZ, RZ, -0x5 ;  /* 0xfffffffbff417424 */ /* 0x000fca00078e00ff */
[----:B------:R-:W-:-:S05]  /*3910*/  VIADDMNMX.U32 R64, R2, R65, 0x2, PT ;  /* 0x0000000202407446 */ /* 0x000fca0003800041 */
[----:B------:R-:W-:-:S04]  /*3920*/  IMAD.SHL.U32 R66, R64, 0x4, RZ ;  /* 0x0000000440427824 */ /* 0x000fc800078e00ff */
[----:B------:R-:W0:Y:S02]  /*3930*/  LDC R64, c[0x2][R66+0xc] ;  /* 0x0080030042407b82 */ /* 0x000e240000000800 */
[----:B0-----:R-:W-:-:S04]  /*3940*/  SHF.R.S32.HI R65, RZ, 0x1f, R64 ;  /* 0x0000001fff417819 */ /* 0x001fc80000011440 */
.L_x_83:
[----:B------:R-:W-:Y:S05]  /*3950*/  BRX R64 -0x3960                                                          (*"BRANCH_TARGETS .L_x_84,.L_x_85,.L_x_86"*) ;  /* 0xffffffc440a87949 */ /* 0x000fea000383ffff */
.L_x_86:
[----:B------:R-:W-:Y:S01]  /*3960*/  ISETP.NE.AND P0, PT, R2, 0x4, PT ;  /* 0x000000040200780c */ /* 0x000fe20003f05270 */
[----:B------:R-:W-:Y:S01]  /*3970*/  IMAD.MOV.U32 R64, RZ, RZ, R32 ;  /* 0x000000ffff407224 */ /* 0x000fe200078e0020 */
[----:B------:R-:W-:-:S11]  /*3980*/  MOV R65, R33 ;  /* 0x0000002100417202 */ /* 0x000fd60000000f00 */
[----:B------:R-:W-:Y:S05]  /*3990*/  @P0 BRA `(.L_x_52) ;  /* 0x0000000000180947 */ /* 0x000fea0003800000 */
[----:B------:R-:W-:Y:S02]  /*39a0*/  IMAD.MOV.U32 R64, RZ, RZ, R42 ;  /* 0x000000ffff407224 */ /* 0x000fe400078e002a */
[----:B------:R-:W-:Y:S01]  /*39b0*/  IMAD.MOV.U32 R65, RZ, RZ, R43 ;  /* 0x000000ffff417224 */ /* 0x000fe200078e002b */
[----:B------:R-:W-:Y:S06]  /*39c0*/  BRA `(.L_x_52) ;  /* 0x00000000000c7947 */ /* 0x000fec0003800000 */
.L_x_85:
[----:B------:R-:W-:Y:S01]  /*39d0*/  DMUL R64, R36, R42 ;  /* 0x0000002a24407228 */ /* 0x000fe20000000000 */
[----:B------:R-:W-:Y:S10]  /*39e0*/  BRA `(.L_x_52) ;  /* 0x0000000000047947 */ /* 0x000ff40003800000 */
.L_x_84:
[----:B------:R-:W-:-:S11]  /*39f0*/  DMUL R64, R36, R56 ;  /* 0x0000003824407228 */ /* 0x000fd60000000000 */
.L_x_52:
[----:B------:R-:W0:Y:S01]  /*3a00*/  I2F.F64.U32 R68, R70 ;  /* 0x0000004600447312 */ /* 0x000e220000201800 */
[----:B------:R-:W-:Y:S02]  /*3a10*/  ISETP.GT.AND P0, PT, R70, RZ, PT ;  /* 0x000000ff4600720c */ /* 0x000fe40003f04270 */
[----:B------:R-:W-:-:S05]  /*3a20*/  ISETP.GT.AND P1, PT, R0, RZ, PT ;  /* 0x000000ff0000720c */ /* 0x000fca0003f24270 */
[----:B------:R-:W1:Y:S01]  /*3a30*/  I2F.F64.U32 R66, R2 ;  /* 0x0000000200427312 */ /* 0x000e620000201800 */
[----:B0-----:R-:W-:-:S08]  /*3a40*/  DMUL R68, R52, R68 ;  /* 0x0000004434447228 */ /* 0x001fd00000000000 */
[----:B------:R-:W-:Y:S02]  /*3a50*/  DFMA R68, R68, R64, RZ ;  /* 0x000000404444722b */ /* 0x000fe400000000ff */
[----:B-1----:R-:W-:-:S08]  /*3a60*/  DMUL R66, R54, R66 ;  /* 0x0000004236427228 */ /* 0x002fd00000000000 */
[----:B------:R-:W-:Y:S02]  /*3a70*/  FSEL R68, R68, RZ, P0 ;  /* 0x000000ff44447208 */ /* 0x000fe40000000000 */
[----:B------:R-:W-:Y:S02]  /*3a80*/  FSEL R69, R69, RZ, P0 ;  /* 0x000000ff45457208 */ /* 0x000fe40000000000 */
[----:B------:R-:W-:-:S04]  /*3a90*/  ISETP.GT.AND P0, PT, R2, RZ, PT ;  /* 0x000000ff0200720c */ /* 0x000fc80003f04270 */
[----:B------:R-:W-:-:S10]  /*3aa0*/  DFMA R66, R66, R60, R68 ;  /* 0x0000003c4242722b */ /* 0x000fd40000000044 */
[----:B------:R-:W-:Y:S02]  /*3ab0*/  FSEL R66, R66, R68, P0 ;  /* 0x0000004442427208 */ /* 0x000fe40000000000 */
[----:B------:R-:W-:Y:S02]  /*3ac0*/  FSEL R67, R67, R69, P0 ;  /* 0x0000004543437208 */ /* 0x000fe40000000000 */
[----:B------:R-:W-:-:S04]  /*3ad0*/  @!P1 CS2R R68, SRZ ;  /* 0x0000000000449805 */ /* 0x000fc8000001ff00 */
[----:B------:R-:W-:Y:S01]  /*3ae0*/  @!P1 DMUL R70, R58, R66 ;  /* 0x000000423a469228 */ /* 0x000fe20000000000 */
[----:B------:R-:W-:Y:S10]  /*3af0*/  @!P1 BRA `(.L_x_58) ;  /* 0x0000000000b09947 */ /* 0x000ff40003800000 */
[----:B------:R-:W-:-:S13]  /*3b00*/  ISETP.GT.AND P0, PT, R0, 0x4, PT ;  /* 0x000000040000780c */ /* 0x000fda0003f04270 */
[----:B------:R-:W-:Y:S05]  /*3b10*/  @P0 BRA `(.L_x_59) ;  /* 0x0000000000340947 */ /* 0x000fea0003800000 */
[----:B------:R-:W-:Y:S02]  /*3b20*/  IMAD.MOV.U32 R69, RZ, RZ, -0x1 ;  /* 0xffffffffff457424 */ /* 0x000fe400078e00ff */
[----:B------:R-:W-:-:S03]  /*3b30*/  IMAD.MOV.U32 R68, RZ, RZ, 0x0 ;  /* 0x00000000ff447424 */ /* 0x000fc600078e00ff */
[----:B------:R-:W-:Y:S01]  /*3b40*/  VIADDMNMX.U32 R2, R0, R69, 0x4, PT ;  /* 0x0000000400027446 */ /* 0x000fe20003800045 */
[----:B------:R-:W-:-:S03]  /*3b50*/  IMAD.MOV.U32 R69, RZ, RZ, 0x3ff00000 ;  /* 0x3ff00000ff457424 */ /* 0x000fc600078e00ff */
[----:B------:R-:W-:-:S04]  /*3b60*/  SHF.L.U32 R2, R2, 0x2, RZ ;  /* 0x0000000202027819 */ /* 0x000fc800000006ff */
[----:B------:R-:W0:Y:S02]  /*3b70*/  LDC R70, c[0x2][R2+0x18] ;  /* 0x0080060002467b82 */ /* 0x000e240000000800 */
[----:B0-----:R-:W-:-:S04]  /*3b80*/  SHF.R.S32.HI R71, RZ, 0x1f, R70 ;  /* 0x0000001fff477819 */ /* 0x001fc80000011446 */
.L_x_87:
[----:B------:R-:W-:Y:S05]  /*3b90*/  BRX R70 -0x3ba0                                                          (*"BRANCH_TARGETS .L_x_60,.L_x_89,.L_x_90,.L_x_91"*) ;  /* 0xffffffc446187949 */ /* 0x000fea000383ffff */
.L_x_91:
[----:B------:R-:W-:-:S08]  /*3ba0*/  DMUL R68, R22, R22 ;  /* 0x0000001616447228 */ /* 0x000fd00000000000 */
[----:B------:R-:W-:Y:S01]  /*3bb0*/  DMUL R68, R68, R22 ;  /* 0x0000001644447228 */ /* 0x000fe20000000000 */
[----:B------:R-:W-:Y:S10]  /*3bc0*/  BRA `(.L_x_60) ;  /* 0x0000000000587947 */ /* 0x000ff40003800000 */
.L_x_90:
[----:B------:R-:W-:Y:S01]  /*3bd0*/  DMUL R68, R22, R22 ;  /* 0x0000001616447228 */ /* 0x000fe20000000000 */
[----:B------:R-:W-:Y:S10]  /*3be0*/  BRA `(.L_x_60) ;  /* 0x0000000000507947 */ /* 0x000ff40003800000 */
.L_x_59:
[----:B------:R-:W-:-:S05]  /*3bf0*/  IMAD.MOV.U32 R69, RZ, RZ, -0x5 ;  /* 0xfffffffbff457424 */ /* 0x000fca00078e00ff */
[----:B------:R-:W-:-:S04]  /*3c00*/  VIADDMNMX.U32 R2, R0, R69, 0x3, PT ;  /* 0x0000000300027446 */ /* 0x000fc80003800045 */
[----:B------:R-:W-:-:S04]  /*3c10*/  SHF.L.U32 R2, R2, 0x2, RZ ;  /* 0x0000000202027819 */ /* 0x000fc800000006ff */
[----:B------:R-:W0:Y:S02]  /*3c20*/  LDC R68, c[0x2][R2+0x2c] ;  /* 0x00800b0002447b82 */ /* 0x000e240000000800 */
[----:B0-----:R-:W-:-:S04]  /*3c30*/  SHF.R.S32.HI R69, RZ, 0x1f, R68 ;  /* 0x0000001fff457819 */ /* 0x001fc80000011444 */
.L_x_93:
[----:B------:R-:W-:Y:S05]  /*3c40*/  BRX R68 -0x3c50                                                          (*"BRANCH_TARGETS .L_x_94,.L_x_95,.L_x_96"*) ;  /* 0xffffffc044ec7949 */ /* 0x000fea000383ffff */
.L_x_95:
[----:B------:R-:W-:-:S13]  /*3c50*/  ISETP.NE.AND P0, PT, R0, 0x6, PT ;  /* 0x000000060000780c */ /* 0x000fda0003f05270 */
[----:B------:R-:W-:-:S08]  /*3c60*/  @!P0 DMUL R68, R22, R22 ;  /* 0x0000001616448228 */ /* 0x000fd00000000000 */
[----:B------:R-:W-:-:S08]  /*3c70*/  @!P0 DMUL R70, R68, R22 ;  /* 0x0000001644468228 */ /* 0x000fd00000000000 */
[----:B------:R-:W-:Y:S01]  /*3c80*/  @!P0 DMUL R68, R68, R70 ;  /* 0x0000004644448228 */ /* 0x000fe20000000000 */
[----:B------:R-:W-:Y:S10]  /*3c90*/  @!P0 BRA `(.L_x_60) ;  /* 0x0000000000248947 */ /* 0x000ff40003800000 */
.L_x_89:
[----:B------:R-:W-:Y:S02]  /*3ca0*/  IMAD.MOV.U32 R68, RZ, RZ, R22 ;  /* 0x000000ffff447224 */ /* 0x000fe400078e0016 */
[----:B------:R-:W-:Y:S01]  /*3cb0*/  IMAD.MOV.U32 R69, RZ, RZ, R23 ;  /* 0x000000ffff457224 */ /* 0x000fe200078e0017 */
[----:B------:R-:W-:Y:S06]  /*3cc0*/  BRA `(.L_x_60) ;  /* 0x0000000000187947 */ /* 0x000fec0003800000 */
.L_x_94:
[----:B------:R-:W-:-:S08]  /*3cd0*/  DMUL R68, R22, R22 ;  /* 0x0000001616447228 */ /* 0x000fd00000000000 */
[----:B------:R-:W-:Y:S01]  /*3ce0*/  DMUL R68, R68, R68 ;  /* 0x0000004444447228 */ /* 0x000fe20000000000 */
[----:B------:R-:W-:Y:S10]  /*3cf0*/  BRA `(.L_x_60) ;  /* 0x00000000000c7947 */ /* 0x000ff40003800000 */
.L_x_96:
[----:B------:R-:W-:-:S08]  /*3d00*/  DMUL R68, R22, R22 ;  /* 0x0000001616447228 */ /* 0x000fd00000000000 */
[----:B------:R-:W-:-:S08]  /*3d10*/  DMUL R70, R68, R68 ;  /* 0x0000004444467228 */ /* 0x000fd00000000000 */
[----:B------:R-:W-:-:S11]  /*3d20*/  DMUL R68, R68, R70 ;  /* 0x0000004644447228 */ /* 0x000fd60000000000 */
.L_x_60:
[----:B------:R-:W0:Y:S01]  /*3d30*/  I2F.F64.U32 R70, R0 ;  /* 0x0000000000467312 */ /* 0x000e220000201800 */
[----:B------:R-:W-:-:S08]  /*3d40*/  DMUL R64, R64, R30 ;  /* 0x0000001e40407228 */ /* 0x000fd00000000000 */
[----:B------:R-:W-:Y:S02]  /*3d50*/  DFMA R62, R62, R60, R64 ;  /* 0x0000003c3e3e722b */ /* 0x000fe40000000040 */
[C---:B0-----:R-:W-:Y:S02]  /*3d60*/  DMUL R30, R58.reuse, R70 ;  /* 0x000000463a1e7228 */ /* 0x041fe40000000000 */
[----:B------:R-:W-:Y:S02]  /*3d70*/  DMUL R58, R58, R66 ;  /* 0x000000423a3a7228 */ /* 0x000fe40000000000 */
[----:B------:R-:W-:-:S04]  /*3d80*/  DMUL R70, R68, R22 ;  /* 0x0000001644467228 */ /* 0x000fc80000000000 */
[----:B------:R-:W-:-:S04]  /*3d90*/  DMUL R30, R30, R68 ;  /* 0x000000441e1e7228 */ /* 0x000fc80000000000 */
[----:B------:R-:W-:-:S04]  /*3da0*/  DMUL R70, R58, R70 ;  /* 0x000000463a467228 */ /* 0x000fc80000000000 */
[----:B------:R-:W-:-:S11]  /*3db0*/  DMUL R68, R30, R62 ;  /* 0x0000003e1e447228 */ /* 0x000fd60000000000 */
.L_x_58:
[----:B------:R-:W2:Y:S01]  /*3dc0*/  LDG.E.64 R58, desc[UR12][R14.64] ;  /* 0x0000000c0e3a7981 */ /* 0x000ea2000c1e1b00 */
[----:B------:R-:W0:Y:S01]  /*3dd0*/  LDC R0, c[0x0][0x388] ;  /* 0x0000e200ff007b82 */ /* 0x000e220000000800 */
[----:B------:R-:W-:-:S08]  /*3de0*/  DMUL R30, R68, R24 ;  /* 0x00000018441e7228 */ /* 0x000fd00000000000 */
[----:B------:R-:W-:Y:S01]  /*3df0*/  DFMA R30, R70, R46, R30 ;  /* 0x0000002e461e722b */ /* 0x000fe2000000001e */
[----:B0-----:R-:W-:-:S07]  /*3e00*/  IMAD R65, R0, UR19, RZ ;  /* 0x0000001300417c24 */ /* 0x001fce000f8e02ff */
[----:B--2---:R-:W-:Y:S01]  /*3e10*/  DADD R60, R30, R58 ;  /* 0x000000001e3c7229 */ /* 0x004fe2000000003a */
[----:B------:R-:W-:-:S06]  /*3e20*/  IMAD.WIDE R58, R65, 0x8, R14 ;  /* 0x00000008413a7825 */ /* 0x000fcc00078e020e */
[----:B------:R0:W-:Y:S04]  /*3e30*/  STG.E.64 desc[UR12][R14.64], R60 ;  /* 0x0000003c0e007986 */ /* 0x0001e8000c101b0c */
[----:B------:R-:W2:Y:S01]  /*3e40*/  LDG.E.64 R62, desc[UR12][R58.64] ;  /* 0x0000000c3a3e7981 */ /* 0x000ea2000c1e1b00 */
[----:B------:R-:W-:Y:S01]  /*3e50*/  DMUL R30, R68, R26 ;  /* 0x0000001a441e7228 */ /* 0x000fe20000000000 */
[----:B------:R-:W-:-:S07]  /*3e60*/  IMAD.WIDE R64, R65, 0x8, R58 ;  /* 0x0000000841407825 */ /* 0x000fce00078e023a */
[----:B------:R-:W-:-:S08]  /*3e70*/  DFMA R30, R70, R48, R30 ;  /* 0x00000030461e722b */ /* 0x000fd0000000001e */
[----:B--2---:R-:W-:-:S07]  /*3e80*/  DADD R62, R30, R62 ;  /* 0x000000001e3e7229 */ /* 0x004fce000000003e */
[----:B------:R0:W-:Y:S04]  /*3e90*/  STG.E.64 desc[UR12][R58.64], R62 ;  /* 0x0000003e3a007986 */ /* 0x0001e8000c101b0c */
[----:B------:R-:W2:Y:S01]  /*3ea0*/  LDG.E.64 R30, desc[UR12][R64.64] ;  /* 0x0000000c401e7981 */ /* 0x000ea2000c1e1b00 */
[----:B------:R-:W-:-:S08]  /*3eb0*/  DMUL R68, R68, R28 ;  /* 0x0000001c44447228 */ /* 0x000fd00000000000 */
[----:B------:R-:W-:-:S08]  /*3ec0*/  DFMA R68, R70, R50, R68 ;  /* 0x000000324644722b */ /* 0x000fd00000000044 */
[----:B--2---:R-:W-:-:S07]  /*3ed0*/  DADD R30, R68, R30 ;  /* 0x00000000441e7229 */ /* 0x004fce000000001e */
[----:B------:R0:W-:Y:S04]  /*3ee0*/  STG.E.64 desc[UR12][R64.64], R30 ;  /* 0x0000001e40007986 */ /* 0x0001e8000c101b0c */
.L_x_45:
[----:B------:R-:W-:Y:S02]  /*3ef0*/  UIADD3 UR6, UPT, UPT, UR6, 0x4, URZ ;  /* 0x0000000406067890 */ /* 0x000fe4000fffe0ff */
[----:B------:R-:W-:Y:S02]  /*3f00*/  UIADD3 UR5, UPT, UPT, UR5, 0x4, URZ ;  /* 0x0000000405057890 */ /* 0x000fe4000fffe0ff */
[----:B------:R-:W-:Y:S02]  /*3f10*/  UIADD3 UR8, UPT, UPT, UR8, 0x4, URZ ;  /* 0x0000000408087890 */ /* 0x000fe4000fffe0ff */
[----:B------:R-:W-:Y:S01]  /*3f20*/  UIADD3 UR7, UPT, UPT, UR7, 0x8, URZ ;  /* 0x0000000807077890 */ /* 0x000fe2000fffe0ff */
[----:B------:R-:W-:Y:S11]  /*3f30*/  BRA.U UP0, `(.L_x_61) ;  /* 0xfffffff100887547 */ /* 0x000ff6000b83ffff */
[----:B------:R-:W1:Y:S01]  /*3f40*/  LDCU UR5, c[0x0][0x398] ;  /* 0x00007300ff0577ac */ /* 0x000e620008000800 */
[----:B------:R-:W-:-:S05]  /*3f50*/  VIADD R3, R3, 0x1 ;  /* 0x0000000103037836 */ /* 0x000fca0000000000 */
[----:B-1----:R-:W-:-:S13]  /*3f60*/  ISETP.NE.AND P0, PT, R3, UR5, PT ;  /* 0x0000000503007c0c */ /* 0x002fda000bf05270 */
[----:B------:R-:W-:Y:S05]  /*3f70*/  @P0 BRA `(.L_x_62) ;  /* 0xffffffe400c40947 */ /* 0x000fea000383ffff */
[----:B------:R-:W1:Y:S01]  /*3f80*/  LDC R0, c[0x0][0x388] ;  /* 0x0000e200ff007b82 */ /* 0x000e620000000800 */
[----:B------:R-:W1:Y:S02]  /*3f90*/  LDCU.64 UR6, c[0x0][0x390] ;  /* 0x00007200ff0677ac */ /* 0x000e640008000a00 */
[----:B-1----:R-:W-:-:S04]  /*3fa0*/  IMAD R23, R0, UR7, RZ ;  /* 0x0000000700177c24 */ /* 0x002fc8000f8e02ff */
[C---:B------:R-:W-:Y:S02]  /*3fb0*/  IMAD.WIDE R18, R23.reuse, 0x8, R14 ;  /* 0x0000000817127825 */ /* 0x040fe400078e020e */
[----:B0-----:R-:W2:Y:S04]  /*3fc0*/  LDG.E.64 R14, desc[UR12][R14.64] ;  /* 0x0000000c0e0e7981 */ /* 0x001ea8000c1e1b00 */
[----:B------:R-:W3:Y:S01]  /*3fd0*/  LDG.E.64 R2, desc[UR12][R18.64] ;  /* 0x0000000c12027981 */ /* 0x000ee2000c1e1b00 */
[----:B------:R-:W0:Y:S01]  /*3fe0*/  LDCU UR5, c[0x0][0x364] ;  /* 0x00006c80ff0577ac */ /* 0x000e220008000800 */
[----:B------:R-:W0:Y:S01]  /*3ff0*/  LDC R21, c[0x0][0x374] ;  /* 0x0000dd00ff157b82 */ /* 0x000e220000000800 */
[----:B------:R-:W-:-:S04]  /*4000*/  IMAD.WIDE R16, R23, 0x8, R18 ;  /* 0x0000000817107825 */ /* 0x000fc800078e0212 */
[----:B------:R-:W-:-:S04]  /*4010*/  IMAD.WIDE R16, R23, 0x8, R16 ;  /* 0x0000000817107825 */ /* 0x000fc800078e0210 */
[----:B0-----:R-:W-:-:S05]  /*4020*/  IMAD R4, R21, UR5, R4 ;  /* 0x0000000515047c24 */ /* 0x001fca000f8e0204 */
[----:B------:R-:W-:Y:S01]  /*4030*/  ISETP.GE.AND P0, PT, R4, UR6, PT ;  /* 0x0000000604007c0c */ /* 0x000fe2000bf06270 */
[----:B---3--:R-:W-:-:S08]  /*4040*/  DMUL R2, R2, R2 ;  /* 0x0000000202027228 */ /* 0x008fd00000000000 */
[----:B--2---:R-:W-:-:S08]  /*4050*/  DFMA R2, R14, R14, R2 ;  /* 0x0000000e0e02722b */ /* 0x004fd00000000002 */
[----:B------:R-:W-:-:S08]  /*4060*/  DFMA R2, R30, R30, R2 ;  /* 0x0000001e1e02722b */ /* 0x000fd00000000002 */
[----:B------:R-:W-:-:S07]  /*4070*/  DMUL R2, R2, -0.5 ;  /* 0xbfe0000002027828 */ /* 0x000fce0000000000 */
[----:B------:R1:W-:Y:S01]  /*4080*/  STG.E.64 desc[UR12][R16.64], R2 ;  /* 0x0000000210007986 */ /* 0x0003e2000c101b0c */
[----:B------:R-:W-:Y:S05]  /*4090*/  @!P0 BRA `(.L_x_63) ;  /* 0xffffffdc00cc8947 */ /* 0x000fea000383ffff */
.L_x_23:
[----:B------:R-:W-:Y:S05]  /*40a0*/  BSYNC.RECONVERGENT B0 ;  /* 0x0000000000007941 */ /* 0x000fea0003800200 */
.L_x_22:
[----:B------:R-:W0:Y:S01]  /*40b0*/  LDCU UR5, c[0x0][0x360] ;  /* 0x00006c00ff0577ac */ /* 0x000e220008000800 */
[----:B------:R-:W0:Y:S01]  /*40c0*/  LDC R0, c[0x0][0x370] ;  /* 0x0000dc00ff007b82 */ /* 0x000e220000000800 */
[----:B------:R-:W2:Y:S01]  /*40d0*/  LDCU UR6, c[0x0][0x384] ;  /* 0x00007080ff0677ac */ /* 0x000ea20008000800 */
[----:B0-----:R-:W-:-:S05]  /*40e0*/  IMAD R7, R0, UR5, R7 ;  /* 0x0000000500077c24 */ /* 0x001fca000f8e0207 */
[----:B--2---:R-:W-:-:S13]  /*40f0*/  ISETP.GE.AND P0, PT, R7, UR6, PT ;  /* 0x0000000607007c0c */ /* 0x004fda000bf06270 */
[----:B------:R-:W-:Y:S05]  /*4100*/  @!P0 BRA `(.L_x_64) ;  /* 0xffffffdc007c8947 */ /* 0x000fea000383ffff */
[----:B------:R-:W-:Y:S05]  /*4110*/  EXIT ;  /* 0x000000000000794d */ /* 0x000fea0003800000 */
        .weak           $__internal_0_$__cuda_sm20_dblrcp_rn_slowpath_v3
        .type           $__internal_0_$__cuda_sm20_dblrcp_rn_slowpath_v3,@function
        .size           $__internal_0_$__cuda_sm20_dblrcp_rn_slowpath_v3,($__internal_1_$__cuda_sm20_div_rn_f64_full - $__internal_0_$__cuda_sm20_dblrcp_rn_slowpath_v3)
$__internal_0_$__cuda_sm20_dblrcp_rn_slowpath_v3:
[----:B------:R-:W-:Y:S01]  /*4120*/  DSETP.GTU.AND P0, PT, |R44|, +INF , PT ;  /* 0x7ff000002c00742a */ /* 0x000fe20003f0c200 */
[----:B------:R-:W-:-:S13]  /*4130*/  BSSY.RECONVERGENT B3, `(.L_x_65) ;  /* 0x0000023000037945 */ /* 0x000fda0003800200 */
[----:B------:R-:W-:Y:S05]  /*4140*/  @P0 BRA `(.L_x_66) ;  /* 0x00000000007c0947 */ /* 0x000fea0003800000 */
[----:B------:R-:W-:-:S04]  /*4150*/  LOP3.LUT R51, R45, 0x7fffffff, RZ, 0xc0, !PT ;  /* 0x7fffffff2d337812 */ /* 0x000fc800078ec0ff */
[----:B------:R-:W-:-:S04]  /*4160*/  IADD3 R48, PT, PT, R51, -0x1, RZ ;  /* 0xffffffff33307810 */ /* 0x000fc80007ffe0ff */
[----:B------:R-:W-:-:S13]  /*4170*/  ISETP.GE.U32.AND P0, PT, R48, 0x7fefffff, PT ;  /* 0x7fefffff3000780c */ /* 0x000fda0003f06070 */
[----:B------:R-:W-:Y:S01]  /*4180*/  @P0 LOP3.LUT R49, R45, 0x7ff00000, RZ, 0x3c, !PT ;  /* 0x7ff000002d310812 */ /* 0x000fe200078e3cff */
[----:B------:R-:W-:Y:S01]  /*4190*/  @P0 IMAD.MOV.U32 R48, RZ, RZ, RZ ;  /* 0x000000ffff300224 */ /* 0x000fe200078e00ff */
[----:B------:R-:W-:Y:S06]  /*41a0*/  @P0 BRA `(.L_x_67) ;  /* 0x00000000006c0947 */ /* 0x000fec0003800000 */
[----:B------:R-:W-:-:S13]  /*41b0*/  ISETP.GE.U32.AND P0, PT, R51, 0x1000001, PT ;  /* 0x010000013300780c */ /* 0x000fda0003f06070 */
[----:B------:R-:W-:Y:S05]  /*41c0*/  @!P0 BRA `(.L_x_68) ;  /* 0x0000000000348947 */ /* 0x000fea0003800000 */
[----:B------:R-:W-:Y:S02]  /*41d0*/  VIADD R49, R45, 0xc0200000 ;  /* 0xc02000002d317836 */ /* 0x000fe40000000000 */
[----:B------:R-:W-:Y:S02]  /*41e0*/  IMAD.MOV.U32 R48, RZ, RZ, R44 ;  /* 0x000000ffff307224 */ /* 0x000fe400078e002c */
[----:B------:R-:W0:Y:S04]  /*41f0*/  MUFU.RCP64H R51, R49 ;  /* 0x0000003100337308 */ /* 0x000e280000001800 */
[----:B0-----:R-:W-:-:S08]  /*4200*/  DFMA R56, -R48, R50, 1 ;  /* 0x3ff000003038742b */ /* 0x001fd00000000132 */
[----:B------:R-:W-:-:S08]  /*4210*/  DFMA R56, R56, R56, R56 ;  /* 0x000000383838722b */ /* 0x000fd00000000038 */
[----:B------:R-:W-:-:S08]  /*4220*/  DFMA R56, R50, R56, R50 ;  /* 0x000000383238722b */ /* 0x000fd00000000032 */
[----:B------:R-:W-:-:S08]  /*4230*/  DFMA R50, -R48, R56, 1 ;  /* 0x3ff000003032742b */ /* 0x000fd00000000138 */
[----:B------:R-:W-:-:S08]  /*4240*/  DFMA R50, R56, R50, R56 ;  /* 0x000000323832722b */ /* 0x000fd00000000038 */
[----:B------:R-:W-:-:S08]  /*4250*/  DMUL R50, R50, 2.2250738585072013831e-308 ;  /* 0x0010000032327828 */ /* 0x000fd00000000000 */
[----:B------:R-:W-:-:S08]  /*4260*/  DFMA R44, -R44, R50, 1 ;  /* 0x3ff000002c2c742b */ /* 0x000fd00000000132 */
[----:B------:R-:W-:-:S08]  /*4270*/  DFMA R44, R44, R44, R44 ;  /* 0x0000002c2c2c722b */ /* 0x000fd0000000002c */
[----:B------:R-:W-:Y:S01]  /*4280*/  DFMA R48, R50, R44, R50 ;  /* 0x0000002c3230722b */ /* 0x000fe20000000032 */
[----:B------:R-:W-:Y:S10]  /*4290*/  BRA `(.L_x_67) ;  /* 0x0000000000307947 */ /* 0x000ff40003800000 */
.L_x_68:
[----:B------:R-:W-:Y:S01]  /*42a0*/  DMUL R44, R44, 8.11296384146066816958e+31 ;  /* 0x469000002c2c7828 */ /* 0x000fe20000000000 */
[----:B------:R-:W-:-:S05]  /*42b0*/  MOV R48, R50 ;  /* 0x0000003200307202 */ /* 0x000fca0000000f00 */
[----:B------:R-:W0:Y:S02]  /*42c0*/  MUFU.RCP64H R49, R45 ;  /* 0x0000002d00317308 */ /* 0x000e240000001800 */
[----:B0-----:R-:W-:-:S08]  /*42d0*/  DFMA R50, -R44, R48, 1 ;  /* 0x3ff000002c32742b */ /* 0x001fd00000000130 */
[----:B------:R-:W-:-:S08]  /*42e0*/  DFMA R50, R50, R50, R50 ;  /* 0x000000323232722b */ /* 0x000fd00000000032 */
[----:B------:R-:W-:-:S08]  /*42f0*/  DFMA R50, R48, R50, R48 ;  /* 0x000000323032722b */ /* 0x000fd00000000030 */
[----:B------:R-:W-:-:S08]  /*4300*/  DFMA R48, -R44, R50, 1 ;  /* 0x3ff000002c30742b */ /* 0x000fd00000000132 */
[----:B------:R-:W-:-:S08]  /*4310*/  DFMA R48, R50, R48, R50 ;  /* 0x000000303230722b */ /* 0x000fd00000000032 */
[----:B------:R-:W-:Y:S01]  /*4320*/  DMUL R48, R48, 8.11296384146066816958e+31 ;  /* 0x4690000030307828 */ /* 0x000fe20000000000 */
[----:B------:R-:W-:Y:S10]  /*4330*/  BRA `(.L_x_67) ;  /* 0x0000000000087947 */ /* 0x000ff40003800000 */
.L_x_66:
[----:B------:R-:W-:Y:S01]  /*4340*/  LOP3.LUT R49, R45, 0x80000, RZ, 0xfc, !PT ;  /* 0x000800002d317812 */ /* 0x000fe200078efcff */
[----:B------:R-:W-:-:S07]  /*4350*/  IMAD.MOV.U32 R48, RZ, RZ, R44 ;  /* 0x000000ffff307224 */ /* 0x000fce00078e002c */
.L_x_67:
[----:B------:R-:W-:Y:S05]  /*4360*/  BSYNC.RECONVERGENT B3 ;  /* 0x0000000000037941 */ /* 0x000fea0003800200 */
.L_x_65:
[----:B------:R-:W-:Y:S02]  /*4370*/  IMAD.MOV.U32 R44, RZ, RZ, R0 ;  /* 0x000000ffff2c7224 */ /* 0x000fe400078e0000 */
[----:B------:R-:W-:-:S04]  /*4380*/  IMAD.MOV.U32 R45, RZ, RZ, 0x0 ;  /* 0x00000000ff2d7424 */ /* 0x000fc800078e00ff */
[----:B------:R-:W-:Y:S05]  /*4390*/  RET.REL.NODEC R44 `(_Z18cutc_int_bh_kerneliiiiiiiiPdS_S_S_PiS0_S0_S_) ;  /* 0xffffffbc2c187950 */ /* 0x000fea0003c3ffff */
        .weak           $__internal_1_$__cuda_sm20_div_rn_f64_full
        .type           $__internal_1_$__cuda_sm20_div_rn_f64_full,@function
        .size           $__internal_1_$__cuda_sm20_div_rn_f64_full,($__internal_2_$__cuda_sm20_dsqrt_rn_f64_mediumpath_v1 - $__internal_1_$__cuda_sm20_div_rn_f64_full)
$__internal_1_$__cuda_sm20_div_rn_f64_full:
[C---:B------:R-:W-:Y:S01]  /*43a0*/  FSETP.GEU.AND P0, PT, |R59|.reuse, 1.469367938527859385e-39, PT ;  /* 0x001000003b00780b */ /* 0x040fe20003f0e200 */
[----:B------:R-:W-:Y:S01]  /*43b0*/  IMAD.MOV.U32 R62, RZ, RZ, 0x1 ;  /* 0x00000001ff3e7424 */ /* 0x000fe200078e00ff */
[----:B------:R-:W-:Y:S01]  /*43c0*/  LOP3.LUT R56, R59, 0x800fffff, RZ, 0xc0, !PT ;  /* 0x800fffff3b387812 */ /* 0x000fe200078ec0ff */
[----:B------:R-:W-:Y:S01]  /*43d0*/  IMAD.MOV.U32 R0, RZ, RZ, 0x1ca00000 ;  /* 0x1ca00000ff007424 */ /* 0x000fe200078e00ff */
[C---:B------:R-:W-:Y:S01]  /*43e0*/  FSETP.GEU.AND P2, PT, |R61|.reuse, 1.469367938527859385e-39, PT ;  /* 0x001000003d00780b */ /* 0x040fe20003f4e200 */
[----:B------:R-:W-:Y:S01]  /*43f0*/  BSSY.RECONVERGENT B3, `(.L_x_69) ;  /* 0x0000052000037945 */ /* 0x000fe20003800200 */
[----:B------:R-:W-:Y:S02]  /*4400*/  LOP3.LUT R57, R56, 0x3ff00000, RZ, 0xfc, !PT ;  /* 0x3ff0000038397812 */ /* 0x000fe400078efcff */
[----:B------:R-:W-:Y:S02]  /*4410*/  MOV R56, R58 ;  /* 0x0000003a00387202 */ /* 0x000fe40000000f00 */
[----:B------:R-:W-:-:S02]  /*4420*/  LOP3.LUT R2, R61, 0x7ff00000, RZ, 0xc0, !PT ;  /* 0x7ff000003d027812 */ /* 0x000fc400078ec0ff */
[C---:B------:R-:W-:Y:S01]  /*4430*/  LOP3.LUT R71, R59.reuse, 0x7ff00000, RZ, 0xc0, !PT ;  /* 0x7ff000003b477812 */ /* 0x040fe200078ec0ff */
[----:B------:R-:W-:Y:S02]  /*4440*/  @!P0 DMUL R56, R58, 8.98846567431157953865e+307 ;  /* 0x7fe000003a388828 */ /* 0x000fe40000000000 */
[----:B------:R-:W-:Y:S01]  /*4450*/  IMAD.MOV.U32 R72, RZ, RZ, R2 ;  /* 0x000000ffff487224 */ /* 0x000fe200078e0002 */
[C---:B------:R-:W-:Y:S02]  /*4460*/  ISETP.GE.U32.AND P1, PT, R2.reuse, R71, PT ;  /* 0x000000470200720c */ /* 0x040fe40003f26070 */
[----:B------:R-:W-:Y:S01]  /*4470*/  @!P2 LOP3.LUT R67, R59, 0x7ff00000, RZ, 0xc0, !PT ;  /* 0x7ff000003b43a812 */ /* 0x000fe200078ec0ff */
[----:B------:R-:W0:Y:S03]  /*4480*/  MUFU.RCP64H R63, R57 ;  /* 0x00000039003f7308 */ /* 0x000e260000001800 */
[----:B------:R-:W-:-:S02]  /*4490*/  @!P2 ISETP.GE.U32.AND P3, PT, R2, R67, PT ;  /* 0x000000430200a20c */ /* 0x000fc40003f66070 */
[----:B------:R-:W-:Y:S02]  /*44a0*/  @!P0 LOP3.LUT R71, R57, 0x7ff00000, RZ, 0xc0, !PT ;  /* 0x7ff0000039478812 */ /* 0x000fe400078ec0ff */
[----:B------:R-:W-:-:S03]  /*44b0*/  @!P2 SEL R67, R0, 0x63400000, !P3 ;  /* 0x634000000043a807 */ /* 0x000fc60005800000 */
[----:B------:R-:W-:Y:S01]  /*44c0*/  VIADD R74, R71, 0xffffffff ;  /* 0xffffffff474a7836 */ /* 0x000fe20000000000 */
[----:B------:R-:W-:-:S04]  /*44d0*/  @!P2 LOP3.LUT R68, R67, 0x80000000, R61, 0xf8, !PT ;  /* 0x800000004344a812 */ /* 0x000fc800078ef83d */
[----:B------:R-:W-:Y:S01]  /*44e0*/  @!P2 LOP3.LUT R69, R68, 0x100000, RZ, 0xfc, !PT ;  /* 0x001000004445a812 */ /* 0x000fe200078efcff */
[----:B0-----:R-:W-:Y:S01]  /*44f0*/  DFMA R64, R62, -R56, 1 ;  /* 0x3ff000003e40742b */ /* 0x001fe20000000838 */
[----:B------:R-:W-:-:S07]  /*4500*/  @!P2 MOV R68, RZ ;  /* 0x000000ff0044a202 */ /* 0x000fce0000000f00 */
[----:B------:R-:W-:-:S08]  /*4510*/  DFMA R64, R64, R64, R64 ;  /* 0x000000404040722b */ /* 0x000fd00000000040 */
[----:B------:R-:W-:Y:S01]  /*4520*/  DFMA R64, R62, R64, R62 ;  /* 0x000000403e40722b */ /* 0x000fe2000000003e */
[----:B------:R-:W-:Y:S01]  /*4530*/  SEL R63, R0, 0x63400000, !P1 ;  /* 0x63400000003f7807 */ /* 0x000fe20004800000 */
[----:B------:R-:W-:-:S03]  /*4540*/  IMAD.MOV.U32 R62, RZ, RZ, R60 ;  /* 0x000000ffff3e7224 */ /* 0x000fc600078e003c */
[----:B------:R-:W-:-:S03]  /*4550*/  LOP3.LUT R63, R63, 0x800fffff, R61, 0xf8, !PT ;  /* 0x800fffff3f3f7812 */ /* 0x000fc600078ef83d */
[----:B------:R-:W-:-:S03]  /*4560*/  DFMA R66, R64, -R56, 1 ;  /* 0x3ff000004042742b */ /* 0x000fc60000000838 */
[----:B------:R-:W-:-:S05]  /*4570*/  @!P2 DFMA R62, R62, 2, -R68 ;  /* 0x400000003e3ea82b */ /* 0x000fca0000000844 */
[----:B------:R-:W-:-:S05]  /*4580*/  DFMA R66, R64, R66, R64 ;  /* 0x000000424042722b */ /* 0x000fca0000000040 */
[----:B------:R-:W-:-:S03]  /*4590*/  @!P2 LOP3.LUT R72, R63, 0x7ff00000, RZ, 0xc0, !PT ;  /* 0x7ff000003f48a812 */ /* 0x000fc600078ec0ff */
[----:B------:R-:W-:Y:S02]  /*45a0*/  DMUL R64, R66, R62 ;  /* 0x0000003e42407228 */ /* 0x000fe40000000000 */
[----:B------:R-:W-:-:S05]  /*45b0*/  VIADD R73, R72, 0xffffffff ;  /* 0xffffffff48497836 */ /* 0x000fca0000000000 */
[----:B------:R-:W-:Y:S01]  /*45c0*/  ISETP.GT.U32.AND P0, PT, R73, 0x7feffffe, PT ;  /* 0x7feffffe4900780c */ /* 0x000fe20003f04070 */
[----:B------:R-:W-:-:S03]  /*45d0*/  DFMA R68, R64, -R56, R62 ;  /* 0x800000384044722b */ /* 0x000fc6000000003e */
[----:B------:R-:W-:-:S05]  /*45e0*/  ISETP.GT.U32.OR P0, PT, R74, 0x7feffffe, P0 ;  /* 0x7feffffe4a00780c */ /* 0x000fca0000704470 */
[----:B------:R-:W-:-:S08]  /*45f0*/  DFMA R68, R66, R68, R64 ;  /* 0x000000444244722b */ /* 0x000fd00000000040 */
[----:B------:R-:W-:Y:S05]  /*4600*/  @P0 BRA `(.L_x_70) ;  /* 0x00000000006c0947 */ /* 0x000fea0003800000 */
[----:B------:R-:W-:-:S04]  /*4610*/  LOP3.LUT R61, R59, 0x7ff00000, RZ, 0xc0, !PT ;  /* 0x7ff000003b3d7812 */ /* 0x000fc800078ec0ff */
[CC--:B------:R-:W-:Y:S02]  /*4620*/  VIADDMNMX R60, R2.reuse, -R61.reuse, 0xb9600000, !PT ;  /* 0xb9600000023c7446 */ /* 0x0c0fe4000780093d */
[----:B------:R-:W-:Y:S02]  /*4630*/  ISETP.GE.U32.AND P0, PT, R2, R61, PT ;  /* 0x0000003d0200720c */ /* 0x000fe40003f06070 */
[----:B------:R-:W-:Y:S02]  /*4640*/  VIMNMX R60, PT, PT, R60, 0x46a00000, PT ;  /* 0x46a000003c3c7848 */ /* 0x000fe40003fe0100 */
[----:B------:R-:W-:-:S04]  /*4650*/  SEL R61, R0, 0x63400000, !P0 ;  /* 0x63400000003d7807 */ /* 0x000fc80004000000 */
[----:B------:R-:W-:Y:S01]  /*4660*/  IADD3 R0, PT, PT, -R61, R60, RZ ;  /* 0x0000003c3d007210 */ /* 0x000fe20007ffe1ff */
[----:B------:R-:W-:-:S04]  /*4670*/  IMAD.MOV.U32 R60, RZ, RZ, RZ ;  /* 0x000000ffff3c7224 */ /* 0x000fc800078e00ff */
[----:B------:R-:W-:-:S06]  /*4680*/  VIADD R61, R0, 0x7fe00000 ;  /* 0x7fe00000003d7836 */ /* 0x000fcc0000000000 */
[----:B------:R-:W-:-:S10]  /*4690*/  DMUL R64, R68, R60 ;  /* 0x0000003c44407228 */ /* 0x000fd40000000000 */
[----:B------:R-:W-:-:S13]  /*46a0*/  FSETP.GTU.AND P0, PT, |R65|, 1.469367938527859385e-39, PT ;  /* 0x001000004100780b */ /* 0x000fda0003f0c200 */
[----:B------:R-:W-:Y:S05]  /*46b0*/  @P0 BRA `(.L_x_71) ;  /* 0x0000000000940947 */ /* 0x000fea0003800000 */
[----:B------:R-:W-:Y:S01]  /*46c0*/  DFMA R56, R68, -R56, R62 ;  /* 0x800000384438722b */ /* 0x000fe2000000003e */
[----:B------:R-:W-:-:S09]  /*46d0*/  IMAD.MOV.U32 R60, RZ, RZ, RZ ;  /* 0x000000ffff3c7224 */ /* 0x000fd200078e00ff */
[C---:B------:R-:W-:Y:S02]  /*46e0*/  FSETP.NEU.AND P0, PT, R57.reuse, RZ, PT ;  /* 0x000000ff3900720b */ /* 0x040fe40003f0d000 */
[----:B------:R-:W-:-:S04]  /*46f0*/  LOP3.LUT R59, R57, 0x80000000, R59, 0x48, !PT ;  /* 0x80000000393b7812 */ /* 0x000fc800078e483b */
[----:B------:R-:W-:-:S07]  /*4700*/  LOP3.LUT R61, R59, R61, RZ, 0xfc, !PT ;  /* 0x0000003d3b3d7212 */ /* 0x000fce00078efcff */
[----:B------:R-:W-:Y:S05]  /*4710*/  @!P0 BRA `(.L_x_71) ;  /* 0x00000000007c8947 */ /* 0x000fea0003800000 */
[----:B------:R-:W-:Y:S01]  /*4720*/  IADD3 R57, PT, PT, -R0, RZ, RZ ;  /* 0x000000ff00397210 */ /* 0x000fe20007ffe1ff */
[----:B------:R-:W-:Y:S01]  /*4730*/  IMAD.MOV.U32 R56, RZ, RZ, RZ ;  /* 0x000000ffff387224 */ /* 0x000fe200078e00ff */
[----:B------:R-:W-:-:S05]  /*4740*/  DMUL.RP R60, R68, R60 ;  /* 0x0000003c443c7228 */ /* 0x000fca0000008000 */
[----:B------:R-:W-:-:S05]  /*4750*/  DFMA R56, R64, -R56, R68 ;  /* 0x800000384038722b */ /* 0x000fca0000000044 */
[----:B------:R-:W-:Y:S02]  /*4760*/  LOP3.LUT R59, R61, R59, RZ, 0x3c, !PT ;  /* 0x0000003b3d3b7212 */ /* 0x000fe400078e3cff */
[----:B------:R-:W-:-:S04]  /*4770*/  IADD3 R56, PT, PT, -R0, -0x43300000, RZ ;  /* 0xbcd0000000387810 */ /* 0x000fc80007ffe1ff */
[----:B------:R-:W-:-:S04]  /*4780*/  FSETP.NEU.AND P0, PT, |R57|, R56, PT ;  /* 0x000000383900720b */ /* 0x000fc80003f0d200 */
[----:B------:R-:W-:Y:S02]  /*4790*/  FSEL R64, R60, R64, !P0 ;  /* 0x000000403c407208 */ /* 0x000fe40004000000 */
[----:B------:R-:W-:Y:S01]  /*47a0*/  FSEL R65, R59, R65, !P0 ;  /* 0x000000413b417208 */ /* 0x000fe20004000000 */
[----:B------:R-:W-:Y:S06]  /*47b0*/  BRA `(.L_x_71) ;  /* 0x0000000000547947 */ /* 0x000fec0003800000 */
.L_x_70:
[----:B------:R-:W-:-:S14]  /*47c0*/  DSETP.NAN.AND P0, PT, R60, R60, PT ;  /* 0x0000003c3c00722a */ /* 0x000fdc0003f08000 */
[----:B------:R-:W-:Y:S05]  /*47d0*/  @P0 BRA `(.L_x_72) ;  /* 0x0000000000440947 */ /* 0x000fea0003800000 */
[----:B------:R-:W-:-:S14]  /*47e0*/  DSETP.NAN.AND P0, PT, R58, R58, PT ;  /* 0x0000003a3a00722a */ /* 0x000fdc0003f08000 */
[----:B------:R-:W-:Y:S05]  /*47f0*/  @P0 BRA `(.L_x_73) ;  /* 0x0000000000300947 */ /* 0x000fea0003800000 */
[----:B------:R-:W-:Y:S01]  /*4800*/  ISETP.NE.AND P0, PT, R72, R71, PT ;  /* 0x000000474800720c */ /* 0x000fe20003f05270 */
[----:B------:R-:W-:Y:S02]  /*4810*/  IMAD.MOV.U32 R64, RZ, RZ, 0x0 ;  /* 0x00000000ff407424 */ /* 0x000fe400078e00ff */
[----:B------:R-:W-:-:S10]  /*4820*/  IMAD.MOV.U32 R65, RZ, RZ, -0x80000 ;  /* 0xfff80000ff417424 */ /* 0x000fd400078e00ff */
[----:B------:R-:W-:Y:S05]  /*4830*/  @!P0 BRA `(.L_x_71) ;  /* 0x0000000000348947 */ /* 0x000fea0003800000 */
[----:B------:R-:W-:Y:S02]  /*4840*/  ISETP.NE.AND P0, PT, R72, 0x7ff00000, PT ;  /* 0x7ff000004800780c */ /* 0x000fe40003f05270 */
[----:B------:R-:W-:Y:S02]  /*4850*/  LOP3.LUT R65, R61, 0x80000000, R59, 0x48, !PT ;  /* 0x800000003d417812 */ /* 0x000fe400078e483b */
[----:B------:R-:W-:-:S13]  /*4860*/  ISETP.EQ.OR P0, PT, R71, RZ, !P0 ;  /* 0x000000ff4700720c */ /* 0x000fda0004702670 */
[----:B------:R-:W-:Y:S02]  /*4870*/  @P0 LOP3.LUT R0, R65, 0x7ff00000, RZ, 0xfc, !PT ;  /* 0x7ff0000041000812 */ /* 0x000fe400078efcff */
[----:B------:R-:W-:Y:S01]  /*4880*/  @!P0 MOV R64, RZ ;  /* 0x000000ff00408202 */ /* 0x000fe20000000f00 */
[----:B------:R-:W-:Y:S02]  /*4890*/  @P0 IMAD.MOV.U32 R64, RZ, RZ, RZ ;  /* 0x000000ffff400224 */ /* 0x000fe400078e00ff */
[----:B------:R-:W-:Y:S01]  /*48a0*/  @P0 IMAD.MOV.U32 R65, RZ, RZ, R0 ;  /* 0x000000ffff410224 */ /* 0x000fe200078e0000 */
[----:B------:R-:W-:Y:S06]  /*48b0*/  BRA `(.L_x_71) ;  /* 0x0000000000147947 */ /* 0x000fec0003800000 */
.L_x_73:
[----:B------:R-:W-:Y:S01]  /*48c0*/  LOP3.LUT R65, R59, 0x80000, RZ, 0xfc, !PT ;  /* 0x000800003b417812 */ /* 0x000fe200078efcff */
[----:B------:R-:W-:Y:S01]  /*48d0*/  IMAD.MOV.U32 R64, RZ, RZ, R58 ;  /* 0x000000ffff407224 */ /* 0x000fe200078e003a */
[----:B------:R-:W-:Y:S06]  /*48e0*/  BRA `(.L_x_71) ;  /* 0x0000000000087947 */ /* 0x000fec0003800000 */
.L_x_72:
[----:B------:R-:W-:Y:S02]  /*48f0*/  LOP3.LUT R65, R61, 0x80000, RZ, 0xfc, !PT ;  /* 0x000800003d417812 */ /* 0x000fe400078efcff */
[----:B------:R-:W-:-:S07]  /*4900*/  MOV R64, R60 ;  /* 0x0000003c00407202 */ /* 0x000fce0000000f00 */
.L_x_71:
[----:B------:R-:W-:Y:S05]  /*4910*/  BSYNC.RECONVERGENT B3 ;  /* 0x0000000000037941 */ /* 0x000fea0003800200 */
.L_x_69:
[----:B------:R-:W-:-:S04]  /*4920*/  IMAD.MOV.U32 R71, RZ, RZ, 0x0 ;  /* 0x00000000ff477424 */ /* 0x000fc800078e00ff */
[----:B------:R-:W-:Y:S05]  /*4930*/  RET.REL.NODEC R70 `(_Z18cutc_int_bh_kerneliiiiiiiiPdS_S_S_PiS0_S0_S_) ;  /* 0xffffffb446b07950 */ /* 0x000fea0003c3ffff */
        .weak           $__internal_2_$__cuda_sm20_dsqrt_rn_f64_mediumpath_v1
        .type           $__internal_2_$__cuda_sm20_dsqrt_rn_f64_mediumpath_v1,@function
        .size           $__internal_2_$__cuda_sm20_dsqrt_rn_f64_mediumpath_v1,(.L_x_100 - $__internal_2_$__cuda_sm20_dsqrt_rn_f64_mediumpath_v1)
$__internal_2_$__cuda_sm20_dsqrt_rn_f64_mediumpath_v1:
[----:B------:R-:W-:Y:S01]  /*4940*/  ISETP.GE.U32.AND P0, PT, R62, -0x3400000, PT ;  /* 0xfcc000003e00780c */ /* 0x000fe20003f06070 */
[----:B------:R-:W-:Y:S01]  /*4950*/  BSSY.RECONVERGENT B3, `(.L_x_74) ;  /* 0x0000024000037945 */ /* 0x000fe20003800200 */
[----:B------:R-:W-:-:S11]  /*4960*/  IMAD.MOV.U32 R62, RZ, RZ, R0 ;  /* 0x000000ffff3e7224 */ /* 0x000fd600078e0000 */
[----:B------:R-:W-:Y:S05]  /*4970*/  @!P0 BRA `(.L_x_75) ;  /* 0x0000000000208947 */ /* 0x000fea0003800000 */
[----:B------:R-:W-:-:S10]  /*4980*/  DFMA.RM R58, R58, R62, R60 ;  /* 0x0000003e3a3a722b */ /* 0x000fd4000000403c */
[----:B------:R-:W-:-:S05]  /*4990*/  IADD3 R60, P0, PT, R58, 0x1, RZ ;  /* 0x000000013a3c7810 */ /* 0x000fca0007f1e0ff */
[----:B------:R-:W-:-:S06]  /*49a0*/  IMAD.X R61, RZ, RZ, R59, P0 ;  /* 0x000000ffff3d7224 */ /* 0x000fcc00000e063b */
[----:B------:R-:W-:-:S08]  /*49b0*/  DFMA.RP R56, -R58, R60, R56 ;  /* 0x0000003c3a38722b */ /* 0x000fd00000008138 */
[----:B------:R-:W-:-:S06]  /*49c0*/  DSETP.GT.AND P0, PT, R56, RZ, PT ;  /* 0x000000ff3800722a */ /* 0x000fcc0003f04000 */
[----:B------:R-:W-:Y:S02]  /*49d0*/  FSEL R58, R60, R58, P0 ;  /* 0x0000003a3c3a7208 */ /* 0x000fe40000000000 */
[----:B------:R-:W-:Y:S01]  /*49e0*/  FSEL R59, R61, R59, P0 ;  /* 0x0000003b3d3b7208 */ /* 0x000fe20000000000 */
[----:B------:R-:W-:Y:S06]  /*49f0*/  BRA `(.L_x_76) ;  /* 0x0000000000647947 */ /* 0x000fec0003800000 */
.L_x_75:
[----:B------:R-:W-:-:S14]  /*4a00*/  DSETP.NE.AND P0, PT, R56, RZ, PT ;  /* 0x000000ff3800722a */ /* 0x000fdc0003f05000 */
[----:B------:R-:W-:Y:S05]  /*4a10*/  @!P0 BRA `(.L_x_77) ;  /* 0x0000000000588947 */ /* 0x000fea0003800000 */
[----:B------:R-:W-:-:S13]  /*4a20*/  ISETP.GE.AND P0, PT, R57, RZ, PT ;  /* 0x000000ff3900720c */ /* 0x000fda0003f06270 */
[----:B------:R-:W-:Y:S01]  /*4a30*/  @!P0 MOV R58, 0x0 ;  /* 0x00000000003a8802 */ /* 0x000fe20000000f00 */
[----:B------:R-:W-:Y:S01]  /*4a40*/  @!P0 IMAD.MOV.U32 R59, RZ, RZ, -0x80000 ;  /* 0xfff80000ff3b8424 */ /* 0x000fe200078e00ff */
[----:B------:R-:W-:Y:S06]  /*4a50*/  @!P0 BRA `(.L_x_76) ;  /* 0x00000000004c8947 */ /* 0x000fec0003800000 */
[----:B------:R-:W-:-:S13]  /*4a60*/  ISETP.GT.AND P0, PT, R57, 0x7fefffff, PT ;  /* 0x7fefffff3900780c */ /* 0x000fda0003f04270 */
[----:B------:R-:W-:Y:S05]  /*4a70*/  @P0 BRA `(.L_x_77) ;  /* 0x0000000000400947 */ /* 0x000fea0003800000 */
[----:B------:R-:W-:Y:S01]  /*4a80*/  DMUL R56, R56, 8.11296384146066816958e+31 ;  /* 0x4690000038387828 */ /* 0x000fe20000000000 */
[----:B------:R-:W-:Y:S01]  /*4a90*/  IMAD.MOV.U32 R58, RZ, RZ, RZ ;  /* 0x000000ffff3a7224 */ /* 0x000fe200078e00ff */
[----:B------:R-:W-:Y:S01]  /*4aa0*/  MOV R63, 0x3fd80000 ;  /* 0x3fd80000003f7802 */ /* 0x000fe20000000f00 */
[----:B------:R-:W-:-:S03]  /*4ab0*/  IMAD.MOV.U32 R62, RZ, RZ, 0x0 ;  /* 0x00000000ff3e7424 */ /* 0x000fc600078e00ff */
[----:B------:R-:W0:Y:S02]  /*4ac0*/  MUFU.RSQ64H R59, R57 ;  /* 0x00000039003b7308 */ /* 0x000e240000001c00 */
[----:B0-----:R-:W-:-:S08]  /*4ad0*/  DMUL R60, R58, R58 ;  /* 0x0000003a3a3c7228 */ /* 0x001fd00000000000 */
[----:B------:R-:W-:-:S08]  /*4ae0*/  DFMA R60, R56, -R60, 1 ;  /* 0x3ff00000383c742b */ /* 0x000fd0000000083c */
[----:B------:R-:W-:Y:S02]  /*4af0*/  DFMA R62, R60, R62, 0.5 ;  /* 0x3fe000003c3e742b */ /* 0x000fe4000000003e */
[----:B------:R-:W-:-:S08]  /*4b00*/  DMUL R60, R58, R60 ;  /* 0x0000003c3a3c7228 */ /* 0x000fd00000000000 */
[----:B------:R-:W-:-:S08]  /*4b10*/  DFMA R60, R62, R60, R58 ;  /* 0x0000003c3e3c722b */ /* 0x000fd0000000003a */
[----:B------:R-:W-:Y:S02]  /*4b20*/  DMUL R58, R56, R60 ;  /* 0x0000003c383a7228 */ /* 0x000fe40000000000 */
[----:B------:R-:W-:-:S06]  /*4b30*/  VIADD R61, R61, 0xfff00000 ;  /* 0xfff000003d3d7836 */ /* 0x000fcc0000000000 */
[----:B------:R-:W-:-:S08]  /*4b40*/  DFMA R62, R58, -R58, R56 ;  /* 0x8000003a3a3e722b */ /* 0x000fd00000000038 */
[----:B------:R-:W-:-:S10]  /*4b50*/  DFMA R58, R60, R62, R58 ;  /* 0x0000003e3c3a722b */ /* 0x000fd4000000003a */
[----:B------:R-:W-:Y:S01]  /*4b60*/  VIADD R59, R59, 0xfcb00000 ;  /* 0xfcb000003b3b7836 */ /* 0x000fe20000000000 */
[----:B------:R-:W-:Y:S06]  /*4b70*/  BRA `(.L_x_76) ;  /* 0x0000000000047947 */ /* 0x000fec0003800000 */
.L_x_77:
[----:B------:R-:W-:-:S11]  /*4b80*/  DADD R58, R56, R56 ;  /* 0x00000000383a7229 */ /* 0x000fd60000000038 */
.L_x_76:
[----:B------:R-:W-:Y:S05]  /*4b90*/  BSYNC.RECONVERGENT B3 ;  /* 0x0000000000037941 */ /* 0x000fea0003800200 */
.L_x_74:
[----:B------:R-:W-:Y:S01]  /*4ba0*/  IMAD.MOV.U32 R56, RZ, RZ, R2 ;  /* 0x000000ffff387224 */ /* 0x000fe200078e0002 */
[----:B------:R-:W-:Y:S01]  /*4bb0*/  MOV R61, R59 ;  /* 0x0000003b003d7202 */ /* 0x000fe20000000f00 */
[----:B------:R-:W-:Y:S02]  /*4bc0*/  IMAD.MOV.U32 R57, RZ, RZ, 0x0 ;  /* 0x00000000ff397424 */ /* 0x000fe400078e00ff */
[----:B------:R-:W-:Y:S02]  /*4bd0*/  IMAD.MOV.U32 R60, RZ, RZ, R58 ;  /* 0x000000ffff3c7224 */ /* 0x000fe400078e003a */
[----:B------:R-:W-:Y:S05]  /*4be0*/  RET.REL.NODEC R56 `(_Z18cutc_int_bh_kerneliiiiiiiiPdS_S_S_PiS0_S0_S_) ;  /* 0xffffffb438047950 */ /* 0x000fea0003c3ffff */
.L_x_78:
[----:B------:R-:W-:-:S00]  /*4bf0*/  BRA `(.L_x_78) ;  /* 0xfffffffc00fc7947 */ /* 0x000fc0000383ffff */
[----:B------:R-:W-:-:S00]  /*4c00*/  NOP ;  /* 0x0000000000007918 */ /* 0x000fc00000000000 */
[----:B------:R-:W-:-:S00]  /*4c10*/  NOP ;  /* 0x0000000000007918 */ /* 0x000fc00000000000 */
[----:B------:R-:W-:-:S00]  /*4c20*/  NOP ;  /* 0x0000000000007918 */ /* 0x000fc00000000000 */
[----:B------:R-:W-:-:S00]  /*4c30*/  NOP ;  /* 0x0000000000007918 */ /* 0x000fc00000000000 */
[----:B------:R-:W-:-:S00]  /*4c40*/  NOP ;  /* 0x0000000000007918 */ /* 0x000fc00000000000 */
[----:B------:R-:W-:-:S00]  /*4c50*/  NOP ;  /* 0x0000000000007918 */ /* 0x000fc00000000000 */
[----:B------:R-:W-:-:S00]  /*4c60*/  NOP ;  /* 0x0000000000007918 */ /* 0x000fc00000000000 */
[----:B------:R-:W-:-:S00]  /*4c70*/  NOP ;  /* 0x0000000000007918 */ /* 0x000fc00000000000 */
.L_x_100:


//--------------------- .nv.shared._Z18cutc_int_bh_kerneliiiiiiiiPdS_S_S_PiS0_S0_S_ --------------------------
	.section	.nv.shared._Z18cutc_int_bh_kerneliiiiiiiiPdS_S_S_PiS0_S0_S_,"aw",@nobits
	.sectionflags	@""
	.align	16
	.zero		1024


//--------------------- .nv.shared.reserved.0     --------------------------
	.section	.nv.shared.reserved.0,"aw",@nobits
	.weak		__nv_reservedSMEM_offset_0_alias
	.size		__nv_reservedSMEM_offset_0_alias, 0, 64
	.other		__nv_reservedSMEM_offset_0_alias,@"STO_CUDA_RESERVED_SHARED STV_DEFAULT"
__nv_reservedSMEM_offset_0_alias:
	.zero		0
	.zero		64


//--------------------- .nv.constant0._Z18cutc_int_bh_kerneliiiiiiiiPdS_S_S_PiS0_S0_S_ --------------------------
	.section	.nv.constant0._Z18cutc_int_bh_kerneliiiiiiiiPdS_S_S_PiS0_S0_S_,"a",@progbits
	.sectionflags	@""
	.align	4
.nv.constant0._Z18cutc_int_bh_kerneliiiiiiiiPdS_S_S_PiS0_S0_S_:
	.zero		992


//--------------------- SYMBOLS --------------------------

	.type		.nv.reservedSmem.offset0,@object
	.size		.nv.reservedSmem.offset0,0x4
	.type		.nv.reservedSmem.cap,@object
	.size		.nv.reservedSmem.cap,0x4
